//
// Generated by NVIDIA NVVM Compiler
//
// Compiler Build ID: CL-36424714
// Cuda compilation tools, release 13.0, V13.0.88
// Based on NVVM 20.0.0
//

.version 9.0
.target sm_100
.address_size 64

	// .globl	three_dim_median_filter

.visible .entry three_dim_median_filter(
	.param .u64 .ptr .align 1 three_dim_median_filter_param_0,
	.param .u64 .ptr .align 1 three_dim_median_filter_param_1,
	.param .u32 three_dim_median_filter_param_2,
	.param .u32 three_dim_median_filter_param_3,
	.param .u32 three_dim_median_filter_param_4,
	.param .u32 three_dim_median_filter_param_5
)
{
	.local .align 4 .b8 	__local_depot0[100];
	.reg .b64 	%SP;
	.reg .b64 	%SPL;
	.reg .pred 	%p<17>;
	.reg .b32 	%r<78>;
	.reg .b32 	%f<11>;
	.reg .b64 	%rd<26>;

	mov.u64 	%SPL, __local_depot0;
	ld.param.u64 	%rd7, [three_dim_median_filter_param_0];
	ld.param.u64 	%rd8, [three_dim_median_filter_param_1];
	ld.param.u32 	%r42, [three_dim_median_filter_param_2];
	ld.param.u32 	%r43, [three_dim_median_filter_param_3];
	ld.param.u32 	%r40, [three_dim_median_filter_param_4];
	ld.param.u32 	%r41, [three_dim_median_filter_param_5];
	cvta.to.global.u64 	%rd1, %rd8;
	add.u64 	%rd2, %SPL, 0;
	mov.u32 	%r44, %ctaid.x;
	mov.u32 	%r45, %ntid.x;
	mov.u32 	%r46, %tid.x;
	mad.lo.s32 	%r1, %r44, %r45, %r46;
	mov.u32 	%r47, %ctaid.y;
	mov.u32 	%r48, %ntid.y;
	mov.u32 	%r49, %tid.y;
	mad.lo.s32 	%r50, %r47, %r48, %r49;
	mov.u32 	%r51, %ctaid.z;
	mov.u32 	%r52, %ntid.z;
	mul.lo.s32 	%r3, %r51, %r52;
	mov.u32 	%r4, %tid.z;
	add.s32 	%r5, %r3, %r4;
	setp.ge.u32 	%p1, %r1, %r42;
	setp.ge.u32 	%p2, %r50, %r43;
	or.pred  	%p3, %p1, %p2;
	setp.ge.u32 	%p4, %r5, %r40;
	or.pred  	%p5, %p3, %p4;
	@%p5 bra 	$L__BB0_18;
	setp.lt.s32 	%p6, %r41, 1;
	@%p6 bra 	$L__BB0_11;
	add.s32 	%r6, %r41, %r5;
	and.b32  	%r7, %r41, 3;
	sub.s32 	%r54, %r3, %r6;
	add.s32 	%r8, %r54, %r4;
	add.s64 	%rd3, %rd1, 8;
	add.s32 	%r55, %r43, %r41;
	add.s32 	%r9, %r55, -1;
	add.s32 	%r10, %r41, %r50;
	add.s32 	%r56, %r40, %r41;
	add.s32 	%r57, %r56, -1;
	mul.lo.s32 	%r11, %r57, %r1;
	mov.b32 	%r67, 0;
	mov.u32 	%r66, %r50;
	mov.u32 	%r74, %r67;
$L__BB0_3:
	setp.eq.s32 	%p7, %r7, 0;
	add.s32 	%r59, %r66, %r11;
	mul.lo.s32 	%r14, %r59, %r9;
	mov.u32 	%r68, %r5;
	@%p7 bra 	$L__BB0_7;
	add.s32 	%r68, %r5, 1;
	setp.eq.s32 	%p8, %r7, 1;
	add.s32 	%r60, %r5, %r14;
	mul.wide.s32 	%rd10, %r60, 4;
	add.s64 	%rd4, %rd1, %rd10;
	ld.global.f32 	%f3, [%rd4];
	mul.wide.s32 	%rd11, %r67, 4;
	add.s64 	%rd5, %rd2, %rd11;
	st.local.f32 	[%rd5], %f3;
	add.s32 	%r74, %r67, 1;
	@%p8 bra 	$L__BB0_7;
	add.s32 	%r68, %r5, 2;
	setp.eq.s32 	%p9, %r7, 2;
	ld.global.f32 	%f4, [%rd4+4];
	st.local.f32 	[%rd5+4], %f4;
	add.s32 	%r74, %r67, 2;
	@%p9 bra 	$L__BB0_7;
	add.s32 	%r68, %r5, 3;
	ld.global.f32 	%f5, [%rd4+8];
	st.local.f32 	[%rd5+8], %f5;
	add.s32 	%r74, %r67, 3;
$L__BB0_7:
	setp.gt.u32 	%p10, %r8, -4;
	@%p10 bra 	$L__BB0_10;
	add.s32 	%r71, %r68, %r14;
$L__BB0_9:
	mul.wide.s32 	%rd12, %r74, 4;
	add.s64 	%rd13, %rd2, %rd12;
	mul.wide.s32 	%rd14, %r71, 4;
	add.s64 	%rd15, %rd3, %rd14;
	ld.global.f32 	%f6, [%rd15+-8];
	st.local.f32 	[%rd13], %f6;
	ld.global.f32 	%f7, [%rd15+-4];
	st.local.f32 	[%rd13+4], %f7;
	ld.global.f32 	%f8, [%rd15];
	st.local.f32 	[%rd13+8], %f8;
	ld.global.f32 	%f9, [%rd15+4];
	st.local.f32 	[%rd13+12], %f9;
	add.s32 	%r74, %r74, 4;
	add.s32 	%r68, %r68, 4;
	add.s32 	%r71, %r71, 4;
	setp.lt.s32 	%p11, %r68, %r6;
	@%p11 bra 	$L__BB0_9;
$L__BB0_10:
	add.s32 	%r66, %r66, 1;
	setp.lt.s32 	%p12, %r66, %r10;
	mov.u32 	%r67, %r74;
	@%p12 bra 	$L__BB0_3;
$L__BB0_11:
	mul.lo.s32 	%r33, %r41, %r41;
	setp.lt.u32 	%p13, %r33, 2;
	@%p13 bra 	$L__BB0_17;
	mov.b32 	%r75, 1;
$L__BB0_13:
	mul.wide.u32 	%rd16, %r75, 4;
	add.s64 	%rd17, %rd2, %rd16;
	ld.local.f32 	%f1, [%rd17];
	mov.u32 	%r76, %r75;
$L__BB0_14:
	add.s32 	%r36, %r76, -1;
	mul.wide.u32 	%rd18, %r36, 4;
	add.s64 	%rd6, %rd2, %rd18;
	ld.local.f32 	%f2, [%rd6];
	setp.leu.f32 	%p14, %f2, %f1;
	mov.u32 	%r77, %r76;
	@%p14 bra 	$L__BB0_16;
	st.local.f32 	[%rd6+4], %f2;
	setp.gt.s32 	%p15, %r76, 1;
	mov.b32 	%r77, 0;
	mov.u32 	%r76, %r36;
	@%p15 bra 	$L__BB0_14;
$L__BB0_16:
	mul.wide.s32 	%rd19, %r77, 4;
	add.s64 	%rd20, %rd2, %rd19;
	st.local.f32 	[%rd20], %f1;
	add.s32 	%r75, %r75, 1;
	setp.ne.s32 	%p16, %r75, %r33;
	@%p16 bra 	$L__BB0_13;
$L__BB0_17:
	shr.u32 	%r63, %r33, 1;
	mul.wide.u32 	%rd21, %r63, 4;
	add.s64 	%rd22, %rd2, %rd21;
	ld.local.f32 	%f10, [%rd22];
	mad.lo.s32 	%r64, %r40, %r1, %r50;
	mad.lo.s32 	%r65, %r64, %r43, %r5;
	cvta.to.global.u64 	%rd23, %rd7;
	mul.wide.u32 	%rd24, %r65, 4;
	add.s64 	%rd25, %rd23, %rd24;
	st.global.f32 	[%rd25], %f10;
$L__BB0_18:
	ret;

}
	// .globl	two_dim_median_filter
.visible .entry two_dim_median_filter(
	.param .u64 .ptr .align 1 two_dim_median_filter_param_0,
	.param .u64 .ptr .align 1 two_dim_median_filter_param_1,
	.param .u32 two_dim_median_filter_param_2,
	.param .u32 two_dim_median_filter_param_3,
	.param .u32 two_dim_median_filter_param_4
)
{
	.local .align 4 .b8 	__local_depot1[100];
	.reg .b64 	%SP;
	.reg .b64 	%SPL;
	.reg .pred 	%p<15>;
	.reg .b32 	%r<68>;
	.reg .b32 	%f<11>;
	.reg .b64 	%rd<27>;

	mov.u64 	%SPL, __local_depot1;
	ld.param.u64 	%rd8, [two_dim_median_filter_param_0];
	ld.param.u64 	%rd9, [two_dim_median_filter_param_1];
	ld.param.u32 	%r37, [two_dim_median_filter_param_2];
	ld.param.u32 	%r39, [two_dim_median_filter_param_3];
	ld.param.u32 	%r38, [two_dim_median_filter_param_4];
	cvta.to.global.u64 	%rd1, %rd9;
	add.u64 	%rd2, %SPL, 0;
	mov.u32 	%r41, %ctaid.x;
	mov.u32 	%r42, %ntid.x;
	mov.u32 	%r43, %tid.x;
	mad.lo.s32 	%r1, %r41, %r42, %r43;
	mov.u32 	%r44, %ctaid.y;
	mov.u32 	%r45, %ntid.y;
	mul.lo.s32 	%r2, %r44, %r45;
	mov.u32 	%r3, %tid.y;
	add.s32 	%r46, %r2, %r3;
	setp.ge.u32 	%p1, %r1, %r37;
	setp.ge.u32 	%p2, %r46, %r39;
	or.pred  	%p3, %p1, %p2;
	@%p3 bra 	$L__BB1_18;
	setp.lt.s32 	%p4, %r38, 1;
	@%p4 bra 	$L__BB1_11;
	add.s32 	%r5, %r38, %r46;
	and.b32  	%r6, %r38, 3;
	add.s32 	%r7, %r46, 2;
	add.s32 	%r8, %r46, 3;
	sub.s32 	%r48, %r2, %r5;
	add.s32 	%r9, %r48, %r3;
	add.s64 	%rd3, %rd2, 8;
	add.s64 	%rd4, %rd1, 8;
	add.s32 	%r10, %r38, %r1;
	add.s32 	%r49, %r37, %r38;
	add.s32 	%r11, %r49, -1;
	mov.b32 	%r57, 0;
	mov.u32 	%r56, %r1;
	mov.u32 	%r64, %r57;
$L__BB1_3:
	setp.eq.s32 	%p5, %r6, 0;
	mul.lo.s32 	%r14, %r56, %r11;
	mov.u32 	%r58, %r46;
	@%p5 bra 	$L__BB1_7;
	add.s32 	%r58, %r46, 1;
	setp.eq.s32 	%p6, %r6, 1;
	add.s32 	%r51, %r46, %r14;
	mul.wide.s32 	%rd11, %r51, 4;
	add.s64 	%rd5, %rd1, %rd11;
	ld.global.f32 	%f3, [%rd5];
	mul.wide.s32 	%rd12, %r57, 4;
	add.s64 	%rd6, %rd2, %rd12;
	st.local.f32 	[%rd6], %f3;
	add.s32 	%r64, %r57, 1;
	@%p6 bra 	$L__BB1_7;
	setp.eq.s32 	%p7, %r6, 2;
	ld.global.f32 	%f4, [%rd5+4];
	st.local.f32 	[%rd6+4], %f4;
	add.s32 	%r64, %r57, 2;
	mov.u32 	%r58, %r7;
	@%p7 bra 	$L__BB1_7;
	ld.global.f32 	%f5, [%rd5+8];
	st.local.f32 	[%rd6+8], %f5;
	add.s32 	%r64, %r57, 3;
	mov.u32 	%r58, %r8;
$L__BB1_7:
	setp.gt.u32 	%p8, %r9, -4;
	@%p8 bra 	$L__BB1_10;
	add.s32 	%r61, %r58, %r14;
$L__BB1_9:
	mul.wide.s32 	%rd13, %r64, 4;
	add.s64 	%rd14, %rd3, %rd13;
	mul.wide.s32 	%rd15, %r61, 4;
	add.s64 	%rd16, %rd4, %rd15;
	ld.global.f32 	%f6, [%rd16+-8];
	st.local.f32 	[%rd14+-8], %f6;
	ld.global.f32 	%f7, [%rd16+-4];
	st.local.f32 	[%rd14+-4], %f7;
	ld.global.f32 	%f8, [%rd16];
	st.local.f32 	[%rd14], %f8;
	ld.global.f32 	%f9, [%rd16+4];
	st.local.f32 	[%rd14+4], %f9;
	add.s32 	%r64, %r64, 4;
	add.s32 	%r58, %r58, 4;
	add.s32 	%r61, %r61, 4;
	setp.lt.s32 	%p9, %r58, %r5;
	@%p9 bra 	$L__BB1_9;
$L__BB1_10:
	add.s32 	%r56, %r56, 1;
	setp.lt.s32 	%p10, %r56, %r10;
	mov.u32 	%r57, %r64;
	@%p10 bra 	$L__BB1_3;
$L__BB1_11:
	mul.lo.s32 	%r31, %r38, %r38;
	setp.lt.u32 	%p11, %r31, 2;
	@%p11 bra 	$L__BB1_17;
	mov.b32 	%r65, 1;
$L__BB1_13:
	mul.wide.u32 	%rd17, %r65, 4;
	add.s64 	%rd18, %rd2, %rd17;
	ld.local.f32 	%f1, [%rd18];
	mov.u32 	%r66, %r65;
$L__BB1_14:
	add.s32 	%r34, %r66, -1;
	mul.wide.u32 	%rd19, %r34, 4;
	add.s64 	%rd7, %rd2, %rd19;
	ld.local.f32 	%f2, [%rd7];
	setp.leu.f32 	%p12, %f2, %f1;
	mov.u32 	%r67, %r66;
	@%p12 bra 	$L__BB1_16;
	st.local.f32 	[%rd7+4], %f2;
	setp.gt.s32 	%p13, %r66, 1;
	mov.b32 	%r67, 0;
	mov.u32 	%r66, %r34;
	@%p13 bra 	$L__BB1_14;
$L__BB1_16:
	mul.wide.s32 	%rd20, %r67, 4;
	add.s64 	%rd21, %rd2, %rd20;
	st.local.f32 	[%rd21], %f1;
	add.s32 	%r65, %r65, 1;
	setp.ne.s32 	%p14, %r65, %r31;
	@%p14 bra 	$L__BB1_13;
$L__BB1_17:
	shr.u32 	%r54, %r31, 1;
	mul.wide.u32 	%rd22, %r54, 4;
	add.s64 	%rd23, %rd2, %rd22;
	ld.local.f32 	%f10, [%rd23];
	mad.lo.s32 	%r55, %r37, %r1, %r46;
	cvta.to.global.u64 	%rd24, %rd8;
	mul.wide.u32 	%rd25, %r55, 4;
	add.s64 	%rd26, %rd24, %rd25;
	st.global.f32 	[%rd26], %f10;
$L__BB1_18:
	ret;

}
	// .globl	two_dim_remove_light_outliers
.visible .entry two_dim_remove_light_outliers(
	.param .u64 .ptr .align 1 two_dim_remove_light_outliers_param_0,
	.param .u64 .ptr .align 1 two_dim_remove_light_outliers_param_1,
	.param .u32 two_dim_remove_light_outliers_param_2,
	.param .u32 two_dim_remove_light_outliers_param_3,
	.param .u32 two_dim_remove_light_outliers_param_4,
	.param .f32 two_dim_remove_light_outliers_param_5
)
{
	.local .align 4 .b8 	__local_depot2[100];
	.reg .b64 	%SP;
	.reg .b64 	%SPL;
	.reg .pred 	%p<16>;
	.reg .b32 	%r<68>;
	.reg .b32 	%f<14>;
	.reg .b64 	%rd<27>;

	mov.u64 	%SPL, __local_depot2;
	ld.param.u64 	%rd9, [two_dim_remove_light_outliers_param_0];
	ld.param.u64 	%rd10, [two_dim_remove_light_outliers_param_1];
	ld.param.u32 	%r38, [two_dim_remove_light_outliers_param_2];
	ld.param.u32 	%r40, [two_dim_remove_light_outliers_param_3];
	ld.param.u32 	%r39, [two_dim_remove_light_outliers_param_4];
	ld.param.f32 	%f4, [two_dim_remove_light_outliers_param_5];
	cvta.to.global.u64 	%rd1, %rd10;
	add.u64 	%rd2, %SPL, 0;
	mov.u32 	%r42, %ctaid.x;
	mov.u32 	%r43, %ntid.x;
	mov.u32 	%r44, %tid.x;
	mad.lo.s32 	%r1, %r42, %r43, %r44;
	mov.u32 	%r45, %ctaid.y;
	mov.u32 	%r46, %ntid.y;
	mul.lo.s32 	%r2, %r45, %r46;
	mov.u32 	%r3, %tid.y;
	add.s32 	%r47, %r2, %r3;
	setp.ge.u32 	%p1, %r1, %r38;
	setp.ge.u32 	%p2, %r47, %r40;
	or.pred  	%p3, %p1, %p2;
	@%p3 bra 	$L__BB2_19;
	add.s32 	%r5, %r38, -1;
	setp.lt.s32 	%p4, %r39, 1;
	@%p4 bra 	$L__BB2_11;
	add.s32 	%r6, %r39, %r47;
	and.b32  	%r7, %r39, 3;
	add.s32 	%r8, %r47, 3;
	sub.s32 	%r49, %r2, %r6;
	add.s32 	%r9, %r49, %r3;
	add.s64 	%rd3, %rd2, 8;
	add.s64 	%rd4, %rd1, 8;
	add.s32 	%r10, %r39, %r1;
	add.s32 	%r11, %r5, %r39;
	mov.b32 	%r57, 0;
	mov.u32 	%r56, %r1;
	mov.u32 	%r64, %r57;
$L__BB2_3:
	setp.eq.s32 	%p5, %r7, 0;
	mul.lo.s32 	%r14, %r56, %r11;
	mov.u32 	%r58, %r47;
	@%p5 bra 	$L__BB2_7;
	add.s32 	%r58, %r47, 1;
	setp.eq.s32 	%p6, %r7, 1;
	add.s32 	%r51, %r47, %r14;
	mul.wide.s32 	%rd12, %r51, 4;
	add.s64 	%rd5, %rd1, %rd12;
	ld.global.f32 	%f5, [%rd5];
	mul.wide.s32 	%rd13, %r57, 4;
	add.s64 	%rd6, %rd2, %rd13;
	st.local.f32 	[%rd6], %f5;
	add.s32 	%r64, %r57, 1;
	@%p6 bra 	$L__BB2_7;
	add.s32 	%r58, %r47, 2;
	setp.eq.s32 	%p7, %r7, 2;
	ld.global.f32 	%f6, [%rd5+4];
	st.local.f32 	[%rd6+4], %f6;
	add.s32 	%r64, %r57, 2;
	@%p7 bra 	$L__BB2_7;
	ld.global.f32 	%f7, [%rd5+8];
	st.local.f32 	[%rd6+8], %f7;
	add.s32 	%r64, %r57, 3;
	mov.u32 	%r58, %r8;
$L__BB2_7:
	setp.gt.u32 	%p8, %r9, -4;
	@%p8 bra 	$L__BB2_10;
	add.s32 	%r61, %r58, %r14;
$L__BB2_9:
	mul.wide.s32 	%rd14, %r64, 4;
	add.s64 	%rd15, %rd3, %rd14;
	mul.wide.s32 	%rd16, %r61, 4;
	add.s64 	%rd17, %rd4, %rd16;
	ld.global.f32 	%f8, [%rd17+-8];
	st.local.f32 	[%rd15+-8], %f8;
	ld.global.f32 	%f9, [%rd17+-4];
	st.local.f32 	[%rd15+-4], %f9;
	ld.global.f32 	%f10, [%rd17];
	st.local.f32 	[%rd15], %f10;
	ld.global.f32 	%f11, [%rd17+4];
	st.local.f32 	[%rd15+4], %f11;
	add.s32 	%r64, %r64, 4;
	add.s32 	%r58, %r58, 4;
	add.s32 	%r61, %r61, 4;
	setp.lt.s32 	%p9, %r58, %r6;
	@%p9 bra 	$L__BB2_9;
$L__BB2_10:
	add.s32 	%r56, %r56, 1;
	setp.lt.s32 	%p10, %r56, %r10;
	mov.u32 	%r57, %r64;
	@%p10 bra 	$L__BB2_3;
$L__BB2_11:
	mul.lo.s32 	%r32, %r39, %r39;
	setp.lt.u32 	%p11, %r32, 2;
	@%p11 bra 	$L__BB2_17;
	mov.b32 	%r65, 1;
$L__BB2_13:
	mul.wide.u32 	%rd18, %r65, 4;
	add.s64 	%rd19, %rd2, %rd18;
	ld.local.f32 	%f1, [%rd19];
	mov.u32 	%r66, %r65;
$L__BB2_14:
	add.s32 	%r35, %r66, -1;
	mul.wide.u32 	%rd20, %r35, 4;
	add.s64 	%rd7, %rd2, %rd20;
	ld.local.f32 	%f2, [%rd7];
	setp.leu.f32 	%p12, %f2, %f1;
	mov.u32 	%r67, %r66;
	@%p12 bra 	$L__BB2_16;
	st.local.f32 	[%rd7+4], %f2;
	setp.gt.s32 	%p13, %r66, 1;
	mov.b32 	%r67, 0;
	mov.u32 	%r66, %r35;
	@%p13 bra 	$L__BB2_14;
$L__BB2_16:
	mul.wide.s32 	%rd21, %r67, 4;
	add.s64 	%rd22, %rd2, %rd21;
	st.local.f32 	[%rd22], %f1;
	add.s32 	%r65, %r65, 1;
	setp.ne.s32 	%p14, %r65, %r32;
	@%p14 bra 	$L__BB2_13;
$L__BB2_17:
	shr.u32 	%r54, %r32, 1;
	mul.wide.u32 	%rd23, %r54, 4;
	add.s64 	%rd24, %rd2, %rd23;
	ld.local.f32 	%f3, [%rd24];
	mad.lo.s32 	%r55, %r38, %r1, %r47;
	cvta.to.global.u64 	%rd25, %rd9;
	mul.wide.u32 	%rd26, %r55, 4;
	add.s64 	%rd8, %rd25, %rd26;
	ld.global.f32 	%f12, [%rd8];
	sub.f32 	%f13, %f12, %f3;
	setp.ltu.f32 	%p15, %f13, %f4;
	@%p15 bra 	$L__BB2_19;
	st.global.f32 	[%rd8], %f3;
$L__BB2_19:
	ret;

}
	// .globl	two_dim_remove_dark_outliers
.visible .entry two_dim_remove_dark_outliers(
	.param .u64 .ptr .align 1 two_dim_remove_dark_outliers_param_0,
	.param .u64 .ptr .align 1 two_dim_remove_dark_outliers_param_1,
	.param .u32 two_dim_remove_dark_outliers_param_2,
	.param .u32 two_dim_remove_dark_outliers_param_3,
	.param .u32 two_dim_remove_dark_outliers_param_4,
	.param .f32 two_dim_remove_dark_outliers_param_5
)
{
	.local .align 4 .b8 	__local_depot3[100];
	.reg .b64 	%SP;
	.reg .b64 	%SPL;
	.reg .pred 	%p<16>;
	.reg .b32 	%r<68>;
	.reg .b32 	%f<14>;
	.reg .b64 	%rd<27>;

	mov.u64 	%SPL, __local_depot3;
	ld.param.u64 	%rd9, [two_dim_remove_dark_outliers_param_0];
	ld.param.u64 	%rd10, [two_dim_remove_dark_outliers_param_1];
	ld.param.u32 	%r38, [two_dim_remove_dark_outliers_param_2];
	ld.param.u32 	%r40, [two_dim_remove_dark_outliers_param_3];
	ld.param.u32 	%r39, [two_dim_remove_dark_outliers_param_4];
	ld.param.f32 	%f4, [two_dim_remove_dark_outliers_param_5];
	cvta.to.global.u64 	%rd1, %rd10;
	add.u64 	%rd2, %SPL, 0;
	mov.u32 	%r42, %ctaid.x;
	mov.u32 	%r43, %ntid.x;
	mov.u32 	%r44, %tid.x;
	mad.lo.s32 	%r1, %r42, %r43, %r44;
	mov.u32 	%r45, %ctaid.y;
	mov.u32 	%r46, %ntid.y;
	mul.lo.s32 	%r2, %r45, %r46;
	mov.u32 	%r3, %tid.y;
	add.s32 	%r47, %r2, %r3;
	setp.ge.u32 	%p1, %r1, %r38;
	setp.ge.u32 	%p2, %r47, %r40;
	or.pred  	%p3, %p1, %p2;
	@%p3 bra 	$L__BB3_19;
	add.s32 	%r5, %r38, -1;
	setp.lt.s32 	%p4, %r39, 1;
	@%p4 bra 	$L__BB3_11;
	add.s32 	%r6, %r39, %r47;
	and.b32  	%r7, %r39, 3;
	add.s32 	%r8, %r47, 3;
	sub.s32 	%r49, %r2, %r6;
	add.s32 	%r9, %r49, %r3;
	add.s64 	%rd3, %rd2, 8;
	add.s64 	%rd4, %rd1, 8;
	add.s32 	%r10, %r39, %r1;
	add.s32 	%r11, %r5, %r39;
	mov.b32 	%r57, 0;
	mov.u32 	%r56, %r1;
	mov.u32 	%r64, %r57;
$L__BB3_3:
	setp.eq.s32 	%p5, %r7, 0;
	mul.lo.s32 	%r14, %r56, %r11;
	mov.u32 	%r58, %r47;
	@%p5 bra 	$L__BB3_7;
	add.s32 	%r58, %r47, 1;
	setp.eq.s32 	%p6, %r7, 1;
	add.s32 	%r51, %r47, %r14;
	mul.wide.s32 	%rd12, %r51, 4;
	add.s64 	%rd5, %rd1, %rd12;
	ld.global.f32 	%f5, [%rd5];
	mul.wide.s32 	%rd13, %r57, 4;
	add.s64 	%rd6, %rd2, %rd13;
	st.local.f32 	[%rd6], %f5;
	add.s32 	%r64, %r57, 1;
	@%p6 bra 	$L__BB3_7;
	add.s32 	%r58, %r47, 2;
	setp.eq.s32 	%p7, %r7, 2;
	ld.global.f32 	%f6, [%rd5+4];
	st.local.f32 	[%rd6+4], %f6;
	add.s32 	%r64, %r57, 2;
	@%p7 bra 	$L__BB3_7;
	ld.global.f32 	%f7, [%rd5+8];
	st.local.f32 	[%rd6+8], %f7;
	add.s32 	%r64, %r57, 3;
	mov.u32 	%r58, %r8;
$L__BB3_7:
	setp.gt.u32 	%p8, %r9, -4;
	@%p8 bra 	$L__BB3_10;
	add.s32 	%r61, %r58, %r14;
$L__BB3_9:
	mul.wide.s32 	%rd14, %r64, 4;
	add.s64 	%rd15, %rd3, %rd14;
	mul.wide.s32 	%rd16, %r61, 4;
	add.s64 	%rd17, %rd4, %rd16;
	ld.global.f32 	%f8, [%rd17+-8];
	st.local.f32 	[%rd15+-8], %f8;
	ld.global.f32 	%f9, [%rd17+-4];
	st.local.f32 	[%rd15+-4], %f9;
	ld.global.f32 	%f10, [%rd17];
	st.local.f32 	[%rd15], %f10;
	ld.global.f32 	%f11, [%rd17+4];
	st.local.f32 	[%rd15+4], %f11;
	add.s32 	%r64, %r64, 4;
	add.s32 	%r58, %r58, 4;
	add.s32 	%r61, %r61, 4;
	setp.lt.s32 	%p9, %r58, %r6;
	@%p9 bra 	$L__BB3_9;
$L__BB3_10:
	add.s32 	%r56, %r56, 1;
	setp.lt.s32 	%p10, %r56, %r10;
	mov.u32 	%r57, %r64;
	@%p10 bra 	$L__BB3_3;
$L__BB3_11:
	mul.lo.s32 	%r32, %r39, %r39;
	setp.lt.u32 	%p11, %r32, 2;
	@%p11 bra 	$L__BB3_17;
	mov.b32 	%r65, 1;
$L__BB3_13:
	mul.wide.u32 	%rd18, %r65, 4;
	add.s64 	%rd19, %rd2, %rd18;
	ld.local.f32 	%f1, [%rd19];
	mov.u32 	%r66, %r65;
$L__BB3_14:
	add.s32 	%r35, %r66, -1;
	mul.wide.u32 	%rd20, %r35, 4;
	add.s64 	%rd7, %rd2, %rd20;
	ld.local.f32 	%f2, [%rd7];
	setp.leu.f32 	%p12, %f2, %f1;
	mov.u32 	%r67, %r66;
	@%p12 bra 	$L__BB3_16;
	st.local.f32 	[%rd7+4], %f2;
	setp.gt.s32 	%p13, %r66, 1;
	mov.b32 	%r67, 0;
	mov.u32 	%r66, %r35;
	@%p13 bra 	$L__BB3_14;
$L__BB3_16:
	mul.wide.s32 	%rd21, %r67, 4;
	add.s64 	%rd22, %rd2, %rd21;
	st.local.f32 	[%rd22], %f1;
	add.s32 	%r65, %r65, 1;
	setp.ne.s32 	%p14, %r65, %r32;
	@%p14 bra 	$L__BB3_13;
$L__BB3_17:
	shr.u32 	%r54, %r32, 1;
	mul.wide.u32 	%rd23, %r54, 4;
	add.s64 	%rd24, %rd2, %rd23;
	ld.local.f32 	%f3, [%rd24];
	mad.lo.s32 	%r55, %r38, %r1, %r47;
	cvta.to.global.u64 	%rd25, %rd9;
	mul.wide.u32 	%rd26, %r55, 4;
	add.s64 	%rd8, %rd25, %rd26;
	ld.global.f32 	%f12, [%rd8];
	sub.f32 	%f13, %f3, %f12;
	setp.ltu.f32 	%p15, %f13, %f4;
	@%p15 bra 	$L__BB3_19;
	st.global.f32 	[%rd8], %f3;
$L__BB3_19:
	ret;

}


// ===== COMPILED SASS (sm_100) =====

	.target	sm_100

	.elftype	@"ET_EXEC"


//--------------------- .note.nv.tkinfo           --------------------------
	.section	.note.nv.tkinfo,"",@"SHT_NOTE"
	.sectionflags	@"SHF_NOTE_NV_TKINFO"
	.tkinfo
        /*0018*/ 	.word	0x00000002
        /*0030*/ 	.string	""
        /*0030*/ 	.string	"ptxas"
        /*0030*/ 	.string	"Cuda compilation tools, release 13.0, V13.0.88"
        /*0030*/ 	.string	"Build cuda_13.0.r13.0/compiler.36424714_0"
        /*0030*/ 	.string	"-arch sm_100 -m 64 "



//--------------------- .note.nv.cuinfo           --------------------------
	.section	.note.nv.cuinfo,"",@"SHT_NOTE"
	.sectionflags	@"SHF_NOTE_NV_CUINFO"
        /*0018*/ 	.short	0x0002
        /*001a*/ 	.short	0x0064
        /*001c*/ 	.short	0x0082
	.zero		2


//--------------------- .nv.info                  --------------------------
	.section	.nv.info,"",@"SHT_CUDA_INFO"
	.align	4


	//----- nvinfo : EIATTR_REGCOUNT
	.align		4
        /*0000*/ 	.byte	0x04, 0x2f
        /*0002*/ 	.short	(.L_1 - .L_0)
	.align		4
.L_0:
        /*0004*/ 	.word	index@(three_dim_median_filter)
        /*0008*/ 	.word	0x00000020


	//----- nvinfo : EIATTR_FRAME_SIZE
	.align		4
.L_1:
        /*000c*/ 	.byte	0x04, 0x11
        /*000e*/ 	.short	(.L_3 - .L_2)
	.align		4
.L_2:
        /*0010*/ 	.word	index@(three_dim_median_filter)
        /*0014*/ 	.word	0x00000068


	//----- nvinfo : EIATTR_REGCOUNT
	.align		4
.L_3:
        /*0018*/ 	.byte	0x04, 0x2f
        /*001a*/ 	.short	(.L_5 - .L_4)
	.align		4
.L_4:
        /*001c*/ 	.word	index@(two_dim_median_filter)
        /*0020*/ 	.word	0x00000020


	//----- nvinfo : EIATTR_FRAME_SIZE
	.align		4
.L_5:
        /*0024*/ 	.byte	0x04, 0x11
        /*0026*/ 	.short	(.L_7 - .L_6)
	.align		4
.L_6:
        /*0028*/ 	.word	index@(two_dim_median_filter)
        /*002c*/ 	.word	0x00000068


	//----- nvinfo : EIATTR_REGCOUNT
	.align		4
.L_7:
        /*0030*/ 	.byte	0x04, 0x2f
        /*0032*/ 	.short	(.L_9 - .L_8)
	.align		4
.L_8:
        /*0034*/ 	.word	index@(two_dim_remove_light_outliers)
        /*0038*/ 	.word	0x00000020


	//----- nvinfo : EIATTR_FRAME_SIZE
	.align		4
.L_9:
        /*003c*/ 	.byte	0x04, 0x11
        /*003e*/ 	.short	(.L_11 - .L_10)
	.align		4
.L_10:
        /*0040*/ 	.word	index@(two_dim_remove_light_outliers)
        /*0044*/ 	.word	0x00000068


	//----- nvinfo : EIATTR_REGCOUNT
	.align		4
.L_11:
        /*0048*/ 	.byte	0x04, 0x2f
        /*004a*/ 	.short	(.L_13 - .L_12)
	.align		4
.L_12:
        /*004c*/ 	.word	index@(two_dim_remove_dark_outliers)
        /*0050*/ 	.word	0x00000020


	//----- nvinfo : EIATTR_FRAME_SIZE
	.align		4
.L_13:
        /*0054*/ 	.byte	0x04, 0x11
        /*0056*/ 	.short	(.L_15 - .L_14)
	.align		4
.L_14:
        /*0058*/ 	.word	index@(two_dim_remove_dark_outliers)
        /*005c*/ 	.word	0x00000068


	//----- nvinfo : EIATTR_MIN_STACK_SIZE
	.align		4
.L_15:
        /*0060*/ 	.byte	0x04, 0x12
        /*0062*/ 	.short	(.L_17 - .L_16)
	.align		4
.L_16:
        /*0064*/ 	.word	index@(two_dim_remove_dark_outliers)
        /*0068*/ 	.word	0x00000068


	//----- nvinfo : EIATTR_MIN_STACK_SIZE
	.align		4
.L_17:
        /*006c*/ 	.byte	0x04, 0x12
        /*006e*/ 	.short	(.L_19 - .L_18)
	.align		4
.L_18:
        /*0070*/ 	.word	index@(two_dim_remove_light_outliers)
        /*0074*/ 	.word	0x00000068


	//----- nvinfo : EIATTR_MIN_STACK_SIZE
	.align		4
.L_19:
        /*0078*/ 	.byte	0x04, 0x12
        /*007a*/ 	.short	(.L_21 - .L_20)
	.align		4
.L_20:
        /*007c*/ 	.word	index@(two_dim_median_filter)
        /*0080*/ 	.word	0x00000068


	//----- nvinfo : EIATTR_MIN_STACK_SIZE
	.align		4
.L_21:
        /*0084*/ 	.byte	0x04, 0x12
        /*0086*/ 	.short	(.L_23 - .L_22)
	.align		4
.L_22:
        /*0088*/ 	.word	index@(three_dim_median_filter)
        /*008c*/ 	.word	0x00000068
.L_23:


//--------------------- .nv.compat                --------------------------
	.section	.nv.compat,"",@"SHT_CUDA_COMPAT_INFO"
	.align	4
        /*0000*/ 	.byte	0x02, 0x09, 0x00, 0x00, 0x02, 0x02, 0x01, 0x00, 0x02, 0x05, 0x05, 0x00, 0x03, 0x07, 0x01, 0x01
        /*0010*/ 	.byte	0x02, 0x03, 0x00, 0x00, 0x02, 0x06, 0x01, 0x00, 0x04, 0x0b, 0x08, 0x00, 0x09, 0x00, 0x00, 0x00
        /*0020*/ 	.byte	0x00, 0x00, 0x00, 0x00


//--------------------- .nv.info.two_dim_remove_dark_outliers --------------------------
	.section	.nv.info.two_dim_remove_dark_outliers,"",@"SHT_CUDA_INFO"
	.sectionflags	@""
	.align	4


	//----- nvinfo : EIATTR_CUDA_API_VERSION
	.align		4
        /*0000*/ 	.byte	0x04, 0x37
        /*0002*/ 	.short	(.L_25 - .L_24)
.L_24:
        /*0004*/ 	.word	0x00000082


	//----- nvinfo : EIATTR_KPARAM_INFO
	.align		4
.L_25:
        /*0008*/ 	.byte	0x04, 0x17
        /*000a*/ 	.short	(.L_27 - .L_26)
.L_26:
        /*000c*/ 	.word	0x00000000
        /*0010*/ 	.short	0x0005
        /*0012*/ 	.short	0x001c
        /*0014*/ 	.byte	0x00, 0xf0, 0x11, 0x00


	//----- nvinfo : EIATTR_KPARAM_INFO
	.align		4
.L_27:
        /*0018*/ 	.byte	0x04, 0x17
        /*001a*/ 	.short	(.L_29 - .L_28)
.L_28:
        /*001c*/ 	.word	0x00000000
        /*0020*/ 	.short	0x0004
        /*0022*/ 	.short	0x0018
        /*0024*/ 	.byte	0x00, 0xf0, 0x11, 0x00


	//----- nvinfo : EIATTR_KPARAM_INFO
	.align		4
.L_29:
        /*0028*/ 	.byte	0x04, 0x17
        /*002a*/ 	.short	(.L_31 - .L_30)
.L_30:
        /*002c*/ 	.word	0x00000000
        /*0030*/ 	.short	0x0003
        /*0032*/ 	.short	0x0014
        /*0034*/ 	.byte	0x00, 0xf0, 0x11, 0x00


	//----- nvinfo : EIATTR_KPARAM_INFO
	.align		4
.L_31:
        /*0038*/ 	.byte	0x04, 0x17
        /*003a*/ 	.short	(.L_33 - .L_32)
.L_32:
        /*003c*/ 	.word	0x00000000
        /*0040*/ 	.short	0x0002
        /*0042*/ 	.short	0x0010
        /*0044*/ 	.byte	0x00, 0xf0, 0x11, 0x00


	//----- nvinfo : EIATTR_KPARAM_INFO
	.align		4
.L_33:
        /*0048*/ 	.byte	0x04, 0x17
        /*004a*/ 	.short	(.L_35 - .L_34)
.L_34:
        /*004c*/ 	.word	0x00000000
        /*0050*/ 	.short	0x0001
        /*0052*/ 	.short	0x0008
        /*0054*/ 	.byte	0x00, 0xf5, 0x21, 0x00


	//----- nvinfo : EIATTR_KPARAM_INFO
	.align		4
.L_35:
        /*0058*/ 	.byte	0x04, 0x17
        /*005a*/ 	.short	(.L_37 - .L_36)
.L_36:
        /*005c*/ 	.word	0x00000000
        /*0060*/ 	.short	0x0000
        /*0062*/ 	.short	0x0000
        /*0064*/ 	.byte	0x00, 0xf5, 0x21, 0x00


	//----- nvinfo : EIATTR_SPARSE_MMA_MASK
	.align		4
.L_37:
        /*0068*/ 	.byte	0x03, 0x50
        /*006a*/ 	.short	0x0000


	//----- nvinfo : EIATTR_MAXREG_COUNT
	.align		4
        /*006c*/ 	.byte	0x03, 0x1b
        /*006e*/ 	.short	0x00ff


	//----- nvinfo : EIATTR_MERCURY_ISA_VERSION
	.align		4
        /*0070*/ 	.byte	0x03, 0x5f
        /*0072*/ 	.short	0x0101


	//----- nvinfo : EIATTR_VRC_CTA_INIT_COUNT
	.align		4
        /*0074*/ 	.byte	0x02, 0x4a
	.zero		1
	.zero		1


	//----- nvinfo : EIATTR_EXIT_INSTR_OFFSETS
	.align		4
        /*0078*/ 	.byte	0x04, 0x1c
        /*007a*/ 	.short	(.L_39 - .L_38)


	//   ....[0]....
.L_38:
        /*007c*/ 	.word	0x000000e0


	//   ....[1]....
        /*0080*/ 	.word	0x00000cf0


	//   ....[2]....
        /*0084*/ 	.word	0x00000d10


	//----- nvinfo : EIATTR_CRS_STACK_SIZE
	.align		4
.L_39:
        /*0088*/ 	.byte	0x04, 0x1e
        /*008a*/ 	.short	(.L_41 - .L_40)
.L_40:
        /*008c*/ 	.word	0x00000000


	//----- nvinfo : EIATTR_CBANK_PARAM_SIZE
	.align		4
.L_41:
        /*0090*/ 	.byte	0x03, 0x19
        /*0092*/ 	.short	0x0020


	//----- nvinfo : EIATTR_PARAM_CBANK
	.align		4
        /*0094*/ 	.byte	0x04, 0x0a
        /*0096*/ 	.short	(.L_43 - .L_42)
	.align		4
.L_42:
        /*0098*/ 	.word	index@(.nv.constant0.two_dim_remove_dark_outliers)
        /*009c*/ 	.short	0x0380
        /*009e*/ 	.short	0x0020


	//----- nvinfo : EIATTR_SW_WAR
	.align		4
.L_43:
        /*00a0*/ 	.byte	0x04, 0x36
        /*00a2*/ 	.short	(.L_45 - .L_44)
.L_44:
        /*00a4*/ 	.word	0x00000008
.L_45:


//--------------------- .nv.info.two_dim_remove_light_outliers --------------------------
	.section	.nv.info.two_dim_remove_light_outliers,"",@"SHT_CUDA_INFO"
	.sectionflags	@""
	.align	4


	//----- nvinfo : EIATTR_CUDA_API_VERSION
	.align		4
        /*0000*/ 	.byte	0x04, 0x37
        /*0002*/ 	.short	(.L_47 - .L_46)
.L_46:
        /*0004*/ 	.word	0x00000082


	//----- nvinfo : EIATTR_KPARAM_INFO
	.align		4
.L_47:
        /*0008*/ 	.byte	0x04, 0x17
        /*000a*/ 	.short	(.L_49 - .L_48)
.L_48:
        /*000c*/ 	.word	0x00000000
        /*0010*/ 	.short	0x0005
        /*0012*/ 	.short	0x001c
        /*0014*/ 	.byte	0x00, 0xf0, 0x11, 0x00


	//----- nvinfo : EIATTR_KPARAM_INFO
	.align		4
.L_49:
        /*0018*/ 	.byte	0x04, 0x17
        /*001a*/ 	.short	(.L_51 - .L_50)
.L_50:
        /*001c*/ 	.word	0x00000000
        /*0020*/ 	.short	0x0004
        /*0022*/ 	.short	0x0018
        /*0024*/ 	.byte	0x00, 0xf0, 0x11, 0x00


	//----- nvinfo : EIATTR_KPARAM_INFO
	.align		4
.L_51:
        /*0028*/ 	.byte	0x04, 0x17
        /*002a*/ 	.short	(.L_53 - .L_52)
.L_52:
        /*002c*/ 	.word	0x00000000
        /*0030*/ 	.short	0x0003
        /*0032*/ 	.short	0x0014
        /*0034*/ 	.byte	0x00, 0xf0, 0x11, 0x00


	//----- nvinfo : EIATTR_KPARAM_INFO
	.align		4
.L_53:
        /*0038*/ 	.byte	0x04, 0x17
        /*003a*/ 	.short	(.L_55 - .L_54)
.L_54:
        /*003c*/ 	.word	0x00000000
        /*0040*/ 	.short	0x0002
        /*0042*/ 	.short	0x0010
        /*0044*/ 	.byte	0x00, 0xf0, 0x11, 0x00


	//----- nvinfo : EIATTR_KPARAM_INFO
	.align		4
.L_55:
        /*0048*/ 	.byte	0x04, 0x17
        /*004a*/ 	.short	(.L_57 - .L_56)
.L_56:
        /*004c*/ 	.word	0x00000000
        /*0050*/ 	.short	0x0001
        /*0052*/ 	.short	0x0008
        /*0054*/ 	.byte	0x00, 0xf5, 0x21, 0x00


	//----- nvinfo : EIATTR_KPARAM_INFO
	.align		4
.L_57:
        /*0058*/ 	.byte	0x04, 0x17
        /*005a*/ 	.short	(.L_59 - .L_58)
.L_58:
        /*005c*/ 	.word	0x00000000
        /*0060*/ 	.short	0x0000
        /*0062*/ 	.short	0x0000
        /*0064*/ 	.byte	0x00, 0xf5, 0x21, 0x00


	//----- nvinfo : EIATTR_SPARSE_MMA_MASK
	.align		4
.L_59:
        /*0068*/ 	.byte	0x03, 0x50
        /*006a*/ 	.short	0x0000


	//----- nvinfo : EIATTR_MAXREG_COUNT
	.align		4
        /*006c*/ 	.byte	0x03, 0x1b
        /*006e*/ 	.short	0x00ff


	//----- nvinfo : EIATTR_MERCURY_ISA_VERSION
	.align		4
        /*0070*/ 	.byte	0x03, 0x5f
        /*0072*/ 	.short	0x0101


	//----- nvinfo : EIATTR_VRC_CTA_INIT_COUNT
	.align		4
        /*0074*/ 	.byte	0x02, 0x4a
	.zero		1
	.zero		1


	//----- nvinfo : EIATTR_EXIT_INSTR_OFFSETS
	.align		4
        /*0078*/ 	.byte	0x04, 0x1c
        /*007a*/ 	.short	(.L_61 - .L_60)


	//   ....[0]....
.L_60:
        /*007c*/ 	.word	0x000000e0


	//   ....[1]....
        /*0080*/ 	.word	0x00000cf0


	//   ....[2]....
        /*0084*/ 	.word	0x00000d10


	//----- nvinfo : EIATTR_CRS_STACK_SIZE
	.align		4
.L_61:
        /*0088*/ 	.byte	0x04, 0x1e
        /*008a*/ 	.short	(.L_63 - .L_62)
.L_62:
        /*008c*/ 	.word	0x00000000


	//----- nvinfo : EIATTR_CBANK_PARAM_SIZE
	.align		4
.L_63:
        /*0090*/ 	.byte	0x03, 0x19
        /*0092*/ 	.short	0x0020


	//----- nvinfo : EIATTR_PARAM_CBANK
	.align		4
        /*0094*/ 	.byte	0x04, 0x0a
        /*0096*/ 	.short	(.L_65 - .L_64)
	.align		4
.L_64:
        /*0098*/ 	.word	index@(.nv.constant0.two_dim_remove_light_outliers)
        /*009c*/ 	.short	0x0380
        /*009e*/ 	.short	0x0020


	//----- nvinfo : EIATTR_SW_WAR
	.align		4
.L_65:
        /*00a0*/ 	.byte	0x04, 0x36
        /*00a2*/ 	.short	(.L_67 - .L_66)
.L_66:
        /*00a4*/ 	.word	0x00000008
.L_67:


//--------------------- .nv.info.two_dim_median_filter --------------------------
	.section	.nv.info.two_dim_median_filter,"",@"SHT_CUDA_INFO"
	.sectionflags	@""
	.align	4


	//----- nvinfo : EIATTR_CUDA_API_VERSION
	.align		4
        /*0000*/ 	.byte	0x04, 0x37
        /*0002*/ 	.short	(.L_69 - .L_68)
.L_68:
        /*0004*/ 	.word	0x00000082


	//----- nvinfo : EIATTR_KPARAM_INFO
	.align		4
.L_69:
        /*0008*/ 	.byte	0x04, 0x17
        /*000a*/ 	.short	(.L_71 - .L_70)
.L_70:
        /*000c*/ 	.word	0x00000000
        /*0010*/ 	.short	0x0004
        /*0012*/ 	.short	0x0018
        /*0014*/ 	.byte	0x00, 0xf0, 0x11, 0x00


	//----- nvinfo : EIATTR_KPARAM_INFO
	.align		4
.L_71:
        /*0018*/ 	.byte	0x04, 0x17
        /*001a*/ 	.short	(.L_73 - .L_72)
.L_72:
        /*001c*/ 	.word	0x00000000
        /*0020*/ 	.short	0x0003
        /*0022*/ 	.short	0x0014
        /*0024*/ 	.byte	0x00, 0xf0, 0x11, 0x00


	//----- nvinfo : EIATTR_KPARAM_INFO
	.align		4
.L_73:
        /*0028*/ 	.byte	0x04, 0x17
        /*002a*/ 	.short	(.L_75 - .L_74)
.L_74:
        /*002c*/ 	.word	0x00000000
        /*0030*/ 	.short	0x0002
        /*0032*/ 	.short	0x0010
        /*0034*/ 	.byte	0x00, 0xf0, 0x11, 0x00


	//----- nvinfo : EIATTR_KPARAM_INFO
	.align		4
.L_75:
        /*0038*/ 	.byte	0x04, 0x17
        /*003a*/ 	.short	(.L_77 - .L_76)
.L_76:
        /*003c*/ 	.word	0x00000000
        /*0040*/ 	.short	0x0001
        /*0042*/ 	.short	0x0008
        /*0044*/ 	.byte	0x00, 0xf5, 0x21, 0x00


	//----- nvinfo : EIATTR_KPARAM_INFO
	.align		4
.L_77:
        /*0048*/ 	.byte	0x04, 0x17
        /*004a*/ 	.short	(.L_79 - .L_78)
.L_78:
        /*004c*/ 	.word	0x00000000
        /*0050*/ 	.short	0x0000
        /*0052*/ 	.short	0x0000
        /*0054*/ 	.byte	0x00, 0xf5, 0x21, 0x00


	//----- nvinfo : EIATTR_SPARSE_MMA_MASK
	.align		4
.L_79:
        /*0058*/ 	.byte	0x03, 0x50
        /*005a*/ 	.short	0x0000


	//----- nvinfo : EIATTR_MAXREG_COUNT
	.align		4
        /*005c*/ 	.byte	0x03, 0x1b
        /*005e*/ 	.short	0x00ff


	//----- nvinfo : EIATTR_MERCURY_ISA_VERSION
	.align		4
        /*0060*/ 	.byte	0x03, 0x5f
        /*0062*/ 	.short	0x0101


	//----- nvinfo : EIATTR_VRC_CTA_INIT_COUNT
	.align		4
        /*0064*/ 	.byte	0x02, 0x4a
	.zero		1
	.zero		1


	//----- nvinfo : EIATTR_EXIT_INSTR_OFFSETS
	.align		4
        /*0068*/ 	.byte	0x04, 0x1c
        /*006a*/ 	.short	(.L_81 - .L_80)


	//   ....[0]....
.L_80:
        /*006c*/ 	.word	0x000000e0


	//   ....[1]....
        /*0070*/ 	.word	0x00000cd0


	//----- nvinfo : EIATTR_CRS_STACK_SIZE
	.align		4
.L_81:
        /*0074*/ 	.byte	0x04, 0x1e
        /*0076*/ 	.short	(.L_83 - .L_82)
.L_82:
        /*0078*/ 	.word	0x00000000


	//----- nvinfo : EIATTR_CBANK_PARAM_SIZE
	.align		4
.L_83:
        /*007c*/ 	.byte	0x03, 0x19
        /*007e*/ 	.short	0x001c


	//----- nvinfo : EIATTR_PARAM_CBANK
	.align		4
        /*0080*/ 	.byte	0x04, 0x0a
        /*0082*/ 	.short	(.L_85 - .L_84)
	.align		4
.L_84:
        /*0084*/ 	.word	index@(.nv.constant0.two_dim_median_filter)
        /*0088*/ 	.short	0x0380
        /*008a*/ 	.short	0x001c


	//----- nvinfo : EIATTR_SW_WAR
	.align		4
.L_85:
        /*008c*/ 	.byte	0x04, 0x36
        /*008e*/ 	.short	(.L_87 - .L_86)
.L_86:
        /*0090*/ 	.word	0x00000008
.L_87:


//--------------------- .nv.info.three_dim_median_filter --------------------------
	.section	.nv.info.three_dim_median_filter,"",@"SHT_CUDA_INFO"
	.sectionflags	@""
	.align	4


	//----- nvinfo : EIATTR_CUDA_API_VERSION
	.align		4
        /*0000*/ 	.byte	0x04, 0x37
        /*0002*/ 	.short	(.L_89 - .L_88)
.L_88:
        /*0004*/ 	.word	0x00000082


	//----- nvinfo : EIATTR_KPARAM_INFO
	.align		4
.L_89:
        /*0008*/ 	.byte	0x04, 0x17
        /*000a*/ 	.short	(.L_91 - .L_90)
.L_90:
        /*000c*/ 	.word	0x00000000
        /*0010*/ 	.short	0x0005
        /*0012*/ 	.short	0x001c
        /*0014*/ 	.byte	0x00, 0xf0, 0x11, 0x00


	//----- nvinfo : EIATTR_KPARAM_INFO
	.align		4
.L_91:
        /*0018*/ 	.byte	0x04, 0x17
        /*001a*/ 	.short	(.L_93 - .L_92)
.L_92:
        /*001c*/ 	.word	0x00000000
        /*0020*/ 	.short	0x0004
        /*0022*/ 	.short	0x0018
        /*0024*/ 	.byte	0x00, 0xf0, 0x11, 0x00


	//----- nvinfo : EIATTR_KPARAM_INFO
	.align		4
.L_93:
        /*0028*/ 	.byte	0x04, 0x17
        /*002a*/ 	.short	(.L_95 - .L_94)
.L_94:
        /*002c*/ 	.word	0x00000000
        /*0030*/ 	.short	0x0003
        /*0032*/ 	.short	0x0014
        /*0034*/ 	.byte	0x00, 0xf0, 0x11, 0x00


	//----- nvinfo : EIATTR_KPARAM_INFO
	.align		4
.L_95:
        /*0038*/ 	.byte	0x04, 0x17
        /*003a*/ 	.short	(.L_97 - .L_96)
.L_96:
        /*003c*/ 	.word	0x00000000
        /*0040*/ 	.short	0x0002
        /*0042*/ 	.short	0x0010
        /*0044*/ 	.byte	0x00, 0xf0, 0x11, 0x00


	//----- nvinfo : EIATTR_KPARAM_INFO
	.align		4
.L_97:
        /*0048*/ 	.byte	0x04, 0x17
        /*004a*/ 	.short	(.L_99 - .L_98)
.L_98:
        /*004c*/ 	.word	0x00000000
        /*0050*/ 	.short	0x0001
        /*0052*/ 	.short	0x0008
        /*0054*/ 	.byte	0x00, 0xf5, 0x21, 0x00


	//----- nvinfo : EIATTR_KPARAM_INFO
	.align		4
.L_99:
        /*0058*/ 	.byte	0x04, 0x17
        /*005a*/ 	.short	(.L_101 - .L_100)
.L_100:
        /*005c*/ 	.word	0x00000000
        /*0060*/ 	.short	0x0000
        /*0062*/ 	.short	0x0000
        /*0064*/ 	.byte	0x00, 0xf5, 0x21, 0x00


	//----- nvinfo : EIATTR_SPARSE_MMA_MASK
	.align		4
.L_101:
        /*0068*/ 	.byte	0x03, 0x50
        /*006a*/ 	.short	0x0000


	//----- nvinfo : EIATTR_MAXREG_COUNT
	.align		4
        /*006c*/ 	.byte	0x03, 0x1b
        /*006e*/ 	.short	0x00ff


	//----- nvinfo : EIATTR_MERCURY_ISA_VERSION
	.align		4
        /*0070*/ 	.byte	0x03, 0x5f
        /*0072*/ 	.short	0x0101


	//----- nvinfo : EIATTR_VRC_CTA_INIT_COUNT
	.align		4
        /*0074*/ 	.byte	0x02, 0x4a
	.zero		1
	.zero		1


	//----- nvinfo : EIATTR_EXIT_INSTR_OFFSETS
	.align		4
        /*0078*/ 	.byte	0x04, 0x1c
        /*007a*/ 	.short	(.L_103 - .L_102)


	//   ....[0]....
.L_102:
        /*007c*/ 	.word	0x00000140


	//   ....[1]....
        /*0080*/ 	.word	0x00000d50


	//----- nvinfo : EIATTR_CRS_STACK_SIZE
	.align		4
.L_103:
        /*0084*/ 	.byte	0x04, 0x1e
        /*0086*/ 	.short	(.L_105 - .L_104)
.L_104:
        /*0088*/ 	.word	0x00000000


	//----- nvinfo : EIATTR_CBANK_PARAM_SIZE
	.align		4
.L_105:
        /*008c*/ 	.byte	0x03, 0x19
        /*008e*/ 	.short	0x0020


	//----- nvinfo : EIATTR_PARAM_CBANK
	.align		4
        /*0090*/ 	.byte	0x04, 0x0a
        /*0092*/ 	.short	(.L_107 - .L_106)
	.align		4
.L_106:
        /*0094*/ 	.word	index@(.nv.constant0.three_dim_median_filter)
        /*0098*/ 	.short	0x0380
        /*009a*/ 	.short	0x0020


	//----- nvinfo : EIATTR_SW_WAR
	.align		4
.L_107:
        /*009c*/ 	.byte	0x04, 0x36
        /*009e*/ 	.short	(.L_109 - .L_108)
.L_108:
        /*00a0*/ 	.word	0x00000008
.L_109:


//--------------------- .nv.callgraph             --------------------------
	.section	.nv.callgraph,"",@"SHT_CUDA_CALLGRAPH"
	.align	4
	.sectionentsize	8
	.align		4
        /*0000*/ 	.word	0x00000000
	.align		4
        /*0004*/ 	.word	0xffffffff
	.align		4
        /*0008*/ 	.word	0x00000000
	.align		4
        /*000c*/ 	.word	0xfffffffe
	.align		4
        /*0010*/ 	.word	0x00000000
	.align		4
        /*0014*/ 	.word	0xfffffffd
	.align		4
        /*0018*/ 	.word	0x00000000
	.align		4
        /*001c*/ 	.word	0xfffffffc


//--------------------- .text.two_dim_remove_dark_outliers --------------------------
	.section	.text.two_dim_remove_dark_outliers,"ax",@progbits
	.align	128
        .global         two_dim_remove_dark_outliers
        .type           two_dim_remove_dark_outliers,@function
        .size           two_dim_remove_dark_outliers,(.L_x_64 - two_dim_remove_dark_outliers)
        .other          two_dim_remove_dark_outliers,@"STO_CUDA_ENTRY STV_DEFAULT"
two_dim_remove_dark_outliers:
.text.two_dim_remove_dark_outliers:
[----:B------:R-:W0:Y:S01]  /*0000*/  LDC R1, c[0x0][0x37c] ;  /* 0x0000df00ff017b82 */ /* 0x000e220000000800 */
[----:B------:R-:W1:Y:S07]  /*0010*/  S2R R3, SR_TID.Y ;  /* 0x0000000000037919 */ /* 0x000e6e0000002200 */
[----:B------:R-:W2:Y:S01]  /*0020*/  S2UR UR4, SR_CTAID.Y ;  /* 0x00000000000479c3 */ /* 0x000ea20000002600 */
[----:B0-----:R-:W-:Y:S01]  /*0030*/  VIADD R1, R1, 0xffffff98 ;  /* 0xffffff9801017836 */ /* 0x001fe20000000000 */
[----:B------:R-:W0:Y:S06]  /*0040*/  S2R R2, SR_TID.X ;  /* 0x0000000000027919 */ /* 0x000e2c0000002100 */
[----:B------:R-:W0:Y:S01]  /*0050*/  LDC R9, c[0x0][0x360] ;  /* 0x0000d800ff097b82 */ /* 0x000e220000000800 */
[----:B------:R-:W2:Y:S07]  /*0060*/  LDCU UR5, c[0x0][0x364] ;  /* 0x00006c80ff0577ac */ /* 0x000eae0008000800 */
[----:B------:R-:W0:Y:S08]  /*0070*/  S2UR UR6, SR_CTAID.X ;  /* 0x00000000000679c3 */ /* 0x000e300000002500 */
[----:B------:R-:W3:Y:S01]  /*0080*/  LDC.64 R10, c[0x0][0x390] ;  /* 0x0000e400ff0a7b82 */ /* 0x000ee20000000a00 */
[----:B--2---:R-:W-:-:S06]  /*0090*/  UIMAD UR4, UR4, UR5, URZ ;  /* 0x00000005040472a4 */ /* 0x004fcc000f8e02ff */
[----:B-1----:R-:W-:Y:S02]  /*00a0*/  VIADD R0, R3, UR4 ;  /* 0x0000000403007c36 */ /* 0x002fe40008000000 */
[----:B0-----:R-:W-:-:S03]  /*00b0*/  IMAD R9, R9, UR6, R2 ;  /* 0x0000000609097c24 */ /* 0x001fc6000f8e0202 */
[----:B---3--:R-:W-:-:S04]  /*00c0*/  ISETP.GE.U32.AND P0, PT, R0, R11, PT ;  /* 0x0000000b0000720c */ /* 0x008fc80003f06070 */
[----:B------:R-:W-:-:S13]  /*00d0*/  ISETP.GE.U32.OR P0, PT, R9, R10, P0 ;  /* 0x0000000a0900720c */ /* 0x000fda0000706470 */
[----:B------:R-:W-:Y:S05]  /*00e0*/  @P0 EXIT ;  /* 0x000000000000094d */ /* 0x000fea0003800000 */
[----:B------:R-:W0:Y:S01]  /*00f0*/  LDC R11, c[0x0][0x398] ;  /* 0x0000e600ff0b7b82 */ /* 0x000e220000000800 */
[----:B------:R-:W1:Y:S01]  /*0100*/  LDCU.64 UR8, c[0x0][0x358] ;  /* 0x00006b00ff0877ac */ /* 0x000e620008000a00 */
[----:B0-----:R-:W-:-:S13]  /*0110*/  ISETP.GE.AND P0, PT, R11, 0x1, PT ;  /* 0x000000010b00780c */ /* 0x001fda0003f06270 */
[----:B-1----:R-:W-:Y:S05]  /*0120*/  @!P0 BRA `(.L_x_0) ;  /* 0x0000000800608947 */ /* 0x002fea0003800000 */
[----:B------:R-:W0:Y:S01]  /*0130*/  LDCU.64 UR6, c[0x0][0x388] ;  /* 0x00007100ff0677ac */ /* 0x000e220008000a00 */
[C---:B------:R-:W-:Y:S01]  /*0140*/  IADD3 R8, PT, PT, R0.reuse, R11, RZ ;  /* 0x0000000b00087210 */ /* 0x040fe20007ffe0ff */
[----:B------:R-:W-:Y:S01]  /*0150*/  HFMA2 R17, -RZ, RZ, 0, 0 ;  /* 0x00000000ff117431 */ /* 0x000fe200000001ff */
[----:B------:R-:W-:Y:S01]  /*0160*/  BSSY.RECONVERGENT B1, `(.L_x_0) ;  /* 0x0000094000017945 */ /* 0x000fe20003800200 */
[----:B------:R-:W-:Y:S01]  /*0170*/  IADD3 R10, PT, PT, R11, -0x1, R10 ;  /* 0xffffffff0b0a7810 */ /* 0x000fe20007ffe00a */
[----:B------:R-:W-:Y:S01]  /*0180*/  VIADD R20, R0, 0x3 ;  /* 0x0000000300147836 */ /* 0x000fe20000000000 */
[----:B------:R-:W-:Y:S01]  /*0190*/  IADD3 R2, PT, PT, R3, UR4, -R8 ;  /* 0x0000000403027c10 */ /* 0x000fe2000fffe808 */
[----:B------:R-:W-:Y:S01]  /*01a0*/  IMAD.MOV.U32 R6, RZ, RZ, RZ ;  /* 0x000000ffff067224 */ /* 0x000fe200078e00ff */
[----:B------:R-:W-:Y:S01]  /*01b0*/  LOP3.LUT R18, R11, 0x3, RZ, 0xc0, !PT ;  /* 0x000000030b127812 */ /* 0x000fe200078ec0ff */
[----:B------:R-:W-:Y:S01]  /*01c0*/  IMAD.IADD R11, R9, 0x1, R11 ;  /* 0x00000001090b7824 */ /* 0x000fe200078e020b */
[----:B------:R-:W-:Y:S01]  /*01d0*/  ISETP.GT.U32.AND P2, PT, R2, -0x4, PT ;  /* 0xfffffffc0200780c */ /* 0x000fe20003f44070 */
[----:B------:R-:W-:Y:S01]  /*01e0*/  IMAD.MOV.U32 R13, RZ, RZ, R9 ;  /* 0x000000ffff0d7224 */ /* 0x000fe200078e0009 */
[----:B------:R-:W-:Y:S01]  /*01f0*/  IADD3 R12, PT, PT, R1, 0x8, RZ ;  /* 0x00000008010c7810 */ /* 0x000fe20007ffe0ff */
[----:B0-----:R-:W-:-:S04]  /*0200*/  UIADD3 UR4, UP0, UPT, UR6, 0x8, URZ ;  /* 0x0000000806047890 */ /* 0x001fc8000ff1e0ff */
[----:B------:R-:W-:Y:S02]  /*0210*/  UIADD3.X UR5, UPT, UPT, URZ, UR7, URZ, UP0, !UPT ;  /* 0x00000007ff057290 */ /* 0x000fe400087fe4ff */
[----:B------:R-:W-:-:S04]  /*0220*/  IMAD.U32 R2, RZ, RZ, UR4 ;  /* 0x00000004ff027e24 */ /* 0x000fc8000f8e00ff */
[----:B------:R-:W-:-:S07]  /*0230*/  IMAD.U32 R3, RZ, RZ, UR5 ;  /* 0x00000005ff037e24 */ /* 0x000fce000f8e00ff */
.L_x_9:
[----:B------:R-:W-:Y:S01]  /*0240*/  ISETP.NE.AND P0, PT, R18, RZ, PT ;  /* 0x000000ff1200720c */ /* 0x000fe20003f05270 */
[----:B--2---:R-:W-:Y:S01]  /*0250*/  IMAD R16, R10, R13, RZ ;  /* 0x0000000d0a107224 */ /* 0x004fe200078e02ff */
[----:B------:R-:W-:Y:S01]  /*0260*/  IADD3 R13, PT, PT, R13, 0x1, RZ ;  /* 0x000000010d0d7810 */ /* 0x000fe20007ffe0ff */
[----:B------:R-:W-:-:S03]  /*0270*/  IMAD.MOV.U32 R19, RZ, RZ, R0 ;  /* 0x000000ffff137224 */ /* 0x000fc600078e0000 */
[----:B------:R-:W-:-:S07]  /*0280*/  ISETP.GE.AND P1, PT, R13, R11, PT ;  /* 0x0000000b0d00720c */ /* 0x000fce0003f26270 */
[----:B0-----:R-:W-:Y:S06]  /*0290*/  @!P0 BRA `(.L_x_1) ;  /* 0x00000000004c8947 */ /* 0x001fec0003800000 */
[----:B------:R-:W0:Y:S01]  /*02a0*/  LDC.64 R4, c[0x0][0x388] ;  /* 0x0000e200ff047b82 */ /* 0x000e220000000a00 */
[----:B------:R-:W-:-:S04]  /*02b0*/  IMAD.IADD R7, R0, 0x1, R16 ;  /* 0x0000000100077824 */ /* 0x000fc800078e0210 */
[----:B0-----:R-:W-:-:S05]  /*02c0*/  IMAD.WIDE R4, R7, 0x4, R4 ;  /* 0x0000000407047825 */ /* 0x001fca00078e0204 */
[----:B------:R-:W2:Y:S01]  /*02d0*/  LDG.E R7, desc[UR8][R4.64] ;  /* 0x0000000804077981 */ /* 0x000ea2000c1e1900 */
[----:B------:R-:W-:Y:S01]  /*02e0*/  LEA R14, R6, R1, 0x2 ;  /* 0x00000001060e7211 */ /* 0x000fe200078e10ff */
[----:B------:R-:W-:Y:S01]  /*02f0*/  VIADD R19, R0, 0x1 ;  /* 0x0000000100137836 */ /* 0x000fe20000000000 */
[----:B------:R-:W-:Y:S01]  /*0300*/  ISETP.NE.AND P0, PT, R18, 0x1, PT ;  /* 0x000000011200780c */ /* 0x000fe20003f05270 */
[----:B------:R-:W-:Y:S02]  /*0310*/  VIADD R17, R6, 0x1 ;  /* 0x0000000106117836 */ /* 0x000fe40000000000 */
[----:B--2---:R0:W-:Y:S10]  /*0320*/  STL [R14], R7 ;  /* 0x000000070e007387 */ /* 0x0041f40000100800 */
[----:B------:R-:W-:Y:S05]  /*0330*/  @!P0 BRA `(.L_x_1) ;  /* 0x0000000000248947 */ /* 0x000fea0003800000 */
[----:B------:R-:W-:Y:S01]  /*0340*/  ISETP.NE.AND P0, PT, R18, 0x2, PT ;  /* 0x000000021200780c */ /* 0x000fe20003f05270 */
[----:B0-----:R-:W2:-:S12]  /*0350*/  LDG.E R7, desc[UR8][R4.64+0x4] ;  /* 0x0000040804077981 */ /* 0x001e98000c1e1900 */
[----:B------:R-:W3:Y:S01]  /*0360*/  @P0 LDG.E R15, desc[UR8][R4.64+0x8] ;  /* 0x00000808040f0981 */ /* 0x000ee2000c1e1900 */
[----:B------:R-:W-:Y:S01]  /*0370*/  IADD3 R17, PT, PT, R6, 0x2, RZ ;  /* 0x0000000206117810 */ /* 0x000fe20007ffe0ff */
[----:B------:R-:W-:Y:S01]  /*0380*/  VIADD R19, R0, 0x2 ;  /* 0x0000000200137836 */ /* 0x000fe20000000000 */
[----:B------:R-:W-:Y:S01]  /*0390*/  @P0 MOV R19, R20 ;  /* 0x0000001400130202 */ /* 0x000fe20000000f00 */
[----:B------:R-:W-:Y:S01]  /*03a0*/  @P0 VIADD R17, R6, 0x3 ;  /* 0x0000000306110836 */ /* 0x000fe20000000000 */
[----:B--2---:R1:W-:Y:S04]  /*03b0*/  STL [R14+0x4], R7 ;  /* 0x000004070e007387 */ /* 0x0043e80000100800 */
[----:B---3--:R1:W-:Y:S02]  /*03c0*/  @P0 STL [R14+0x8], R15 ;  /* 0x0000080f0e000387 */ /* 0x0083e40000100800 */
.L_x_1:
[----:B------:R-:W-:Y:S04]  /*03d0*/  BSSY.RECONVERGENT B0, `(.L_x_2) ;  /* 0x000006a000007945 */ /* 0x000fe80003800200 */
[----:B------:R-:W-:Y:S05]  /*03e0*/  @P2 BRA `(.L_x_3) ;  /* 0x0000000400a02947 */ /* 0x000fea0003800000 */
[--C-:B------:R-:W-:Y:S01]  /*03f0*/  IMAD.IADD R4, R8, 0x1, -R19.reuse ;  /* 0x0000000108047824 */ /* 0x100fe200078e0a13 */
[----:B------:R-:W-:Y:S01]  /*0400*/  BSSY.RECONVERGENT B2, `(.L_x_4) ;  /* 0x000003a000027945 */ /* 0x000fe20003800200 */
[----:B-1----:R-:W-:Y:S01]  /*0410*/  IMAD.IADD R15, R16, 0x1, R19 ;  /* 0x00000001100f7824 */ /* 0x002fe200078e0213 */
[----:B------:R-:W-:Y:S02]  /*0420*/  PLOP3.LUT P0, PT, PT, PT, PT, 0x80, 0x8 ;  /* 0x000000000008781c */ /* 0x000fe40003f0f070 */
[----:B------:R-:W-:-:S13]  /*0430*/  ISETP.GT.AND P3, PT, R4, 0xc, PT ;  /* 0x0000000c0400780c */ /* 0x000fda0003f64270 */
[----:B------:R-:W-:Y:S05]  /*0440*/  @!P3 BRA `(.L_x_5) ;  /* 0x0000000000d4b947 */ /* 0x000fea0003800000 */
[----:B------:R-:W-:Y:S02]  /*0450*/  PLOP3.LUT P0, PT, PT, PT, PT, 0x8, 0x80 ;  /* 0x000000000080781c */ /* 0x000fe40003f0e170 */
[----:B0-----:R-:W-:-:S11]  /*0460*/  IADD3 R14, PT, PT, R8, -0xc, RZ ;  /* 0xfffffff4080e7810 */ /* 0x001fd60007ffe0ff */
.L_x_6:
[----:B-1----:R-:W-:-:S04]  /*0470*/  IMAD.WIDE R6, R15, 0x4, R2 ;  /* 0x000000040f067825 */ /* 0x002fc800078e0202 */
[----:B------:R-:W-:Y:S01]  /*0480*/  VIADD R5, R15, 0x4 ;  /* 0x000000040f057836 */ /* 0x000fe20000000000 */
[----:B------:R-:W2:Y:S03]  /*0490*/  LDG.E R27, desc[UR8][R6.64+-0x8] ;  /* 0xfffff808061b7981 */ /* 0x000ea6000c1e1900 */
[----:B------:R-:W-:Y:S01]  /*04a0*/  IMAD.WIDE R4, R5, 0x4, R2 ;  /* 0x0000000405047825 */ /* 0x000fe200078e0202 */
[----:B------:R-:W3:Y:S04]  /*04b0*/  LDG.E R28, desc[UR8][R6.64+0x4] ;  /* 0x00000408061c7981 */ /* 0x000ee8000c1e1900 */
[----:B------:R-:W4:Y:S04]  /*04c0*/  LDG.E R29, desc[UR8][R6.64+-0x4] ;  /* 0xfffffc08061d7981 */ /* 0x000f28000c1e1900 */
[----:B------:R-:W5:Y:S04]  /*04d0*/  LDG.E R24, desc[UR8][R6.64] ;  /* 0x0000000806187981 */ /* 0x000f68000c1e1900 */
[----:B------:R-:W5:Y:S04]  /*04e0*/  LDG.E R21, desc[UR8][R4.64+-0x8] ;  /* 0xfffff80804157981 */ /* 0x000f68000c1e1900 */
[----:B------:R-:W5:Y:S04]  /*04f0*/  LDG.E R16, desc[UR8][R4.64] ;  /* 0x0000000804107981 */ /* 0x000f68000c1e1900 */
[----:B------:R-:W5:Y:S01]  /*0500*/  LDG.E R23, desc[UR8][R4.64+0x4] ;  /* 0x0000040804177981 */ /* 0x000f62000c1e1900 */
[----:B------:R-:W-:-:S02]  /*0510*/  LEA R25, R17, R12, 0x2 ;  /* 0x0000000c11197211 */ /* 0x000fc400078e10ff */
[----:B------:R-:W-:Y:S01]  /*0520*/  IADD3 R26, PT, PT, R17, 0x4, RZ ;  /* 0x00000004111a7810 */ /* 0x000fe20007ffe0ff */
[----:B------:R0:W5:Y:S02]  /*0530*/  LDG.E R22, desc[UR8][R4.64+-0x4] ;  /* 0xfffffc0804167981 */ /* 0x000164000c1e1900 */
[----:B0-----:R-:W-:-:S05]  /*0540*/  IADD3 R5, PT, PT, R15, 0xc, RZ ;  /* 0x0000000c0f057810 */ /* 0x001fca0007ffe0ff */
[----:B------:R-:W-:Y:S01]  /*0550*/  IMAD.WIDE R4, R5, 0x4, R2 ;  /* 0x0000000405047825 */ /* 0x000fe200078e0202 */
[----:B--2---:R0:W-:Y:S04]  /*0560*/  STL [R25+-0x8], R27 ;  /* 0xfffff81b19007387 */ /* 0x0041e80000100800 */
[----:B---3--:R1:W-:Y:S01]  /*0570*/  STL [R25+0x4], R28 ;  /* 0x0000041c19007387 */ /* 0x0083e20000100800 */
[----:B0-----:R-:W-:-:S04]  /*0580*/  VIADD R27, R15, 0x8 ;  /* 0x000000080f1b7836 */ /* 0x001fc80000000000 */
[----:B------:R-:W-:-:S04]  /*0590*/  IMAD.WIDE R6, R27, 0x4, R2 ;  /* 0x000000041b067825 */ /* 0x000fc800078e0202 */
[----:B-1----:R-:W-:Y:S01]  /*05a0*/  IMAD R28, R26, 0x4, R12 ;  /* 0x000000041a1c7824 */ /* 0x002fe200078e020c */
[----:B----4-:R-:W-:Y:S04]  /*05b0*/  STL [R25+-0x4], R29 ;  /* 0xfffffc1d19007387 */ /* 0x010fe80000100800 */
[----:B-----5:R0:W-:Y:S04]  /*05c0*/  STL [R25], R24 ;  /* 0x0000001819007387 */ /* 0x0201e80000100800 */
[----:B------:R-:W2:Y:S04]  /*05d0*/  LDG.E R26, desc[UR8][R6.64+-0x8] ;  /* 0xfffff808061a7981 */ /* 0x000ea8000c1e1900 */
[----:B------:R-:W3:Y:S04]  /*05e0*/  LDG.E R27, desc[UR8][R6.64+0x4] ;  /* 0x00000408061b7981 */ /* 0x000ee8000c1e1900 */
[----:B0-----:R-:W4:Y:S04]  /*05f0*/  LDG.E R25, desc[UR8][R6.64+-0x4] ;  /* 0xfffffc0806197981 */ /* 0x001f28000c1e1900 */
[----:B------:R0:W5:Y:S04]  /*0600*/  LDG.E R24, desc[UR8][R6.64] ;  /* 0x0000000806187981 */ /* 0x000168000c1e1900 */
[----:B------:R1:W-:Y:S04]  /*0610*/  STL [R28+-0x8], R21 ;  /* 0xfffff8151c007387 */ /* 0x0003e80000100800 */
[----:B------:R0:W-:Y:S04]  /*0620*/  STL [R28], R16 ;  /* 0x000000101c007387 */ /* 0x0001e80000100800 */
[----:B------:R0:W-:Y:S04]  /*0630*/  STL [R28+0x4], R23 ;  /* 0x000004171c007387 */ /* 0x0001e80000100800 */
[----:B-1----:R-:W5:Y:S04]  /*0640*/  LDG.E R21, desc[UR8][R4.64+-0x8] ;  /* 0xfffff80804157981 */ /* 0x002f68000c1e1900 */
[----:B0-----:R-:W5:Y:S04]  /*0650*/  LDG.E R16, desc[UR8][R4.64+-0x4] ;  /* 0xfffffc0804107981 */ /* 0x001f68000c1e1900 */
[----:B------:R-:W5:Y:S04]  /*0660*/  LDG.E R29, desc[UR8][R4.64] ;  /* 0x00000008041d7981 */ /* 0x000f68000c1e1900 */
[----:B------:R-:W5:Y:S01]  /*0670*/  LDG.E R23, desc[UR8][R4.64+0x4] ;  /* 0x0000040804177981 */ /* 0x000f62000c1e1900 */
[----:B------:R-:W-:-:S02]  /*0680*/  VIADD R7, R17, 0x8 ;  /* 0x0000000811077836 */ /* 0x000fc40000000000 */
[----:B------:R-:W-:-:S03]  /*0690*/  VIADD R6, R17, 0xc ;  /* 0x0000000c11067836 */ /* 0x000fc60000000000 */
[-C--:B------:R-:W-:Y:S02]  /*06a0*/  LEA R7, R7, R12.reuse, 0x2 ;  /* 0x0000000c07077211 */ /* 0x080fe400078e10ff */
[----:B------:R-:W-:Y:S01]  /*06b0*/  LEA R6, R6, R12, 0x2 ;  /* 0x0000000c06067211 */ /* 0x000fe200078e10ff */
[----:B------:R1:W-:Y:S01]  /*06c0*/  STL [R28+-0x4], R22 ;  /* 0xfffffc161c007387 */ /* 0x0003e20000100800 */
[----:B------:R-:W-:-:S05]  /*06d0*/  VIADD R19, R19, 0x10 ;  /* 0x0000001013137836 */ /* 0x000fca0000000000 */
[----:B------:R-:W-:Y:S01]  /*06e0*/  ISETP.GE.AND P3, PT, R19, R14, PT ;  /* 0x0000000e1300720c */ /* 0x000fe20003f66270 */
[----:B------:R-:W-:Y:S01]  /*06f0*/  VIADD R15, R15, 0x10 ;  /* 0x000000100f0f7836 */ /* 0x000fe20000000000 */
[----:B------:R-:W-:Y:S01]  /*0700*/  IADD3 R17, PT, PT, R17, 0x10, RZ ;  /* 0x0000001011117810 */ /* 0x000fe20007ffe0ff */
[----:B--2---:R1:W-:Y:S04]  /*0710*/  STL [R7+-0x8], R26 ;  /* 0xfffff81a07007387 */ /* 0x0043e80000100800 */
[----:B---3--:R1:W-:Y:S04]  /*0720*/  STL [R7+0x4], R27 ;  /* 0x0000041b07007387 */ /* 0x0083e80000100800 */
[----:B----4-:R1:W-:Y:S04]  /*0730*/  STL [R7+-0x4], R25 ;  /* 0xfffffc1907007387 */ /* 0x0103e80000100800 */
[----:B-----5:R1:W-:Y:S04]  /*0740*/  STL [R7], R24 ;  /* 0x0000001807007387 */ /* 0x0203e80000100800 */
[----:B------:R1:W-:Y:S04]  /*0750*/  STL [R6+-0x8], R21 ;  /* 0xfffff81506007387 */ /* 0x0003e80000100800 */
[----:B------:R1:W-:Y:S04]  /*0760*/  STL [R6+-0x4], R16 ;  /* 0xfffffc1006007387 */ /* 0x0003e80000100800 */
[----:B------:R1:W-:Y:S04]  /*0770*/  STL [R6], R29 ;  /* 0x0000001d06007387 */ /* 0x0003e80000100800 */
[----:B------:R1:W-:Y:S01]  /*0780*/  STL [R6+0x4], R23 ;  /* 0x0000041706007387 */ /* 0x0003e20000100800 */
[----:B------:R-:W-:Y:S05]  /*0790*/  @!P3 BRA `(.L_x_6) ;  /* 0xfffffffc0034b947 */ /* 0x000fea000383ffff */
.L_x_5:
[----:B------:R-:W-:Y:S05]  /*07a0*/  BSYNC.RECONVERGENT B2 ;  /* 0x0000000000027941 */ /* 0x000fea0003800200 */
.L_x_4:
[----:B------:R-:W-:Y:S01]  /*07b0*/  IADD3 R4, PT, PT, R8, -R19, RZ ;  /* 0x8000001308047210 */ /* 0x000fe20007ffe0ff */
[----:B------:R-:W-:Y:S03]  /*07c0*/  BSSY.RECONVERGENT B2, `(.L_x_7) ;  /* 0x000001d000027945 */ /* 0x000fe60003800200 */
[----:B------:R-:W-:-:S13]  /*07d0*/  ISETP.GT.AND P3, PT, R4, 0x4, PT ;  /* 0x000000040400780c */ /* 0x000fda0003f64270 */
[----:B------:R-:W-:Y:S05]  /*07e0*/  @!P3 BRA `(.L_x_8) ;  /* 0x000000000068b947 */ /* 0x000fea0003800000 */
[C---:B01----:R-:W-:Y:S02]  /*07f0*/  VIADD R7, R15.reuse, 0x4 ;  /* 0x000000040f077836 */ /* 0x043fe40000000000 */
[----:B------:R-:W-:-:S04]  /*0800*/  IMAD.WIDE R4, R15, 0x4, R2 ;  /* 0x000000040f047825 */ /* 0x000fc800078e0202 */
[----:B------:R-:W-:Y:S01]  /*0810*/  IMAD.WIDE R6, R7, 0x4, R2 ;  /* 0x0000000407067825 */ /* 0x000fe200078e0202 */
[----:B------:R-:W2:Y:S04]  /*0820*/  LDG.E R14, desc[UR8][R4.64+-0x8] ;  /* 0xfffff808040e7981 */ /* 0x000ea8000c1e1900 */
[----:B------:R-:W3:Y:S04]  /*0830*/  LDG.E R16, desc[UR8][R4.64+-0x4] ;  /* 0xfffffc0804107981 */ /* 0x000ee8000c1e1900 */
[----:B------:R-:W4:Y:S04]  /*0840*/  LDG.E R21, desc[UR8][R4.64] ;  /* 0x0000000804157981 */ /* 0x000f28000c1e1900 */
[----:B------:R-:W5:Y:S04]  /*0850*/  LDG.E R22, desc[UR8][R4.64+0x4] ;  /* 0x0000040804167981 */ /* 0x000f68000c1e1900 */
[----:B------:R-:W5:Y:S04]  /*0860*/  LDG.E R24, desc[UR8][R6.64+-0x8] ;  /* 0xfffff80806187981 */ /* 0x000f68000c1e1900 */
[----:B------:R-:W5:Y:S04]  /*0870*/  LDG.E R26, desc[UR8][R6.64+-0x4] ;  /* 0xfffffc08061a7981 */ /* 0x000f68000c1e1900 */
[----:B------:R-:W5:Y:S04]  /*0880*/  LDG.E R28, desc[UR8][R6.64] ;  /* 0x00000008061c7981 */ /* 0x000f68000c1e1900 */
[----:B------:R-:W5:Y:S01]  /*0890*/  LDG.E R27, desc[UR8][R6.64+0x4] ;  /* 0x00000408061b7981 */ /* 0x000f62000c1e1900 */
[C---:B------:R-:W-:Y:S01]  /*08a0*/  VIADD R25, R17.reuse, 0x4 ;  /* 0x0000000411197836 */ /* 0x040fe20000000000 */
[-C--:B------:R-:W-:Y:S01]  /*08b0*/  LEA R23, R17, R12.reuse, 0x2 ;  /* 0x0000000c11177211 */ /* 0x080fe200078e10ff */
[----:B------:R-:W-:Y:S01]  /*08c0*/  VIADD R19, R19, 0x8 ;  /* 0x0000000813137836 */ /* 0x000fe20000000000 */
[----:B------:R-:W-:Y:S01]  /*08d0*/  PLOP3.LUT P0, PT, PT, PT, PT, 0x8, 0x80 ;  /* 0x000000000080781c */ /* 0x000fe20003f0e170 */
[----:B------:R-:W-:Y:S01]  /*08e0*/  VIADD R15, R15, 0x8 ;  /* 0x000000080f0f7836 */ /* 0x000fe20000000000 */
[----:B------:R-:W-:-:S02]  /*08f0*/  LEA R25, R25, R12, 0x2 ;  /* 0x0000000c19197211 */ /* 0x000fc400078e10ff */
[----:B------:R-:W-:Y:S01]  /*0900*/  IADD3 R17, PT, PT, R17, 0x8, RZ ;  /* 0x0000000811117810 */ /* 0x000fe20007ffe0ff */
[----:B--2---:R2:W-:Y:S04]  /*0910*/  STL [R23+-0x8], R14 ;  /* 0xfffff80e17007387 */ /* 0x0045e80000100800 */
[----:B---3--:R2:W-:Y:S04]  /*0920*/  STL [R23+-0x4], R16 ;  /* 0xfffffc1017007387 */ /* 0x0085e80000100800 */
[----:B----4-:R2:W-:Y:S04]  /*0930*/  STL [R23], R21 ;  /* 0x0000001517007387 */ /* 0x0105e80000100800 */
[----:B-----5:R2:W-:Y:S04]  /*0940*/  STL [R23+0x4], R22 ;  /* 0x0000041617007387 */ /* 0x0205e80000100800 */
[----:B------:R2:W-:Y:S04]  /*0950*/  STL [R25+-0x8], R24 ;  /* 0xfffff81819007387 */ /* 0x0005e80000100800 */
[----:B------:R2:W-:Y:S04]  /*0960*/  STL [R25+-0x4], R26 ;  /* 0xfffffc1a19007387 */ /* 0x0005e80000100800 */
[----:B------:R2:W-:Y:S04]  /*0970*/  STL [R25], R28 ;  /* 0x0000001c19007387 */ /* 0x0005e80000100800 */
[----:B------:R2:W-:Y:S02]  /*0980*/  STL [R25+0x4], R27 ;  /* 0x0000041b19007387 */ /* 0x0005e40000100800 */
.L_x_8:
[----:B------:R-:W-:Y:S05]  /*0990*/  BSYNC.RECONVERGENT B2 ;  /* 0x0000000000027941 */ /* 0x000fea0003800200 */
.L_x_7:
[----:B------:R-:W-:-:S13]  /*09a0*/  ISETP.LT.OR P0, PT, R19, R8, P0 ;  /* 0x000000081300720c */ /* 0x000fda0000701670 */
[----:B------:R-:W-:Y:S05]  /*09b0*/  @!P0 BRA `(.L_x_3) ;  /* 0x00000000002c8947 */ /* 0x000fea0003800000 */
[----:B------:R-:W-:-:S05]  /*09c0*/  IMAD.WIDE R4, R15, 0x4, R2 ;  /* 0x000000040f047825 */ /* 0x000fca00078e0202 */
[----:B-1----:R-:W3:Y:S04]  /*09d0*/  LDG.E R6, desc[UR8][R4.64+-0x8] ;  /* 0xfffff80804067981 */ /* 0x002ee8000c1e1900 */
[----:B0-----:R-:W4:Y:S04]  /*09e0*/  LDG.E R7, desc[UR8][R4.64+-0x4] ;  /* 0xfffffc0804077981 */ /* 0x001f28000c1e1900 */
[----:B--2---:R-:W2:Y:S04]  /*09f0*/  LDG.E R14, desc[UR8][R4.64] ;  /* 0x00000008040e7981 */ /* 0x004ea8000c1e1900 */
[----:B------:R-:W5:Y:S01]  /*0a00*/  LDG.E R15, desc[UR8][R4.64+0x4] ;  /* 0x00000408040f7981 */ /* 0x000f62000c1e1900 */
[C---:B------:R-:W-:Y:S01]  /*0a10*/  LEA R16, R17.reuse, R12, 0x2 ;  /* 0x0000000c11107211 */ /* 0x040fe200078e10ff */
[----:B------:R-:W-:-:S04]  /*0a20*/  VIADD R17, R17, 0x4 ;  /* 0x0000000411117836 */ /* 0x000fc80000000000 */
[----:B---3--:R3:W-:Y:S04]  /*0a30*/  STL [R16+-0x8], R6 ;  /* 0xfffff80610007387 */ /* 0x0087e80000100800 */
[----:B----4-:R3:W-:Y:S04]  /*0a40*/  STL [R16+-0x4], R7 ;  /* 0xfffffc0710007387 */ /* 0x0107e80000100800 */
[----:B--2---:R3:W-:Y:S04]  /*0a50*/  STL [R16], R14 ;  /* 0x0000000e10007387 */ /* 0x0047e80000100800 */
[----:B-----5:R3:W-:Y:S02]  /*0a60*/  STL [R16+0x4], R15 ;  /* 0x0000040f10007387 */ /* 0x0207e40000100800 */
.L_x_3:
[----:B------:R-:W-:Y:S05]  /*0a70*/  BSYNC.RECONVERGENT B0 ;  /* 0x0000000000007941 */ /* 0x000fea0003800200 */
.L_x_2:
[----:B-1-3--:R-:W-:Y:S01]  /*0a80*/  MOV R6, R17 ;  /* 0x0000001100067202 */ /* 0x00afe20000000f00 */
[----:B------:R-:W-:Y:S06]  /*0a90*/  @!P1 BRA `(.L_x_9) ;  /* 0xfffffff400e89947 */ /* 0x000fec000383ffff */
[----:B------:R-:W-:Y:S05]  /*0aa0*/  BSYNC.RECONVERGENT B1 ;  /* 0x0000000000017941 */ /* 0x000fea0003800200 */
.L_x_0:
[----:B------:R-:W1:Y:S02]  /*0ab0*/  LDC R4, c[0x0][0x398] ;  /* 0x0000e600ff047b82 */ /* 0x000e640000000800 */
[----:B-1----:R-:W-:-:S05]  /*0ac0*/  IMAD R4, R4, R4, RZ ;  /* 0x0000000404047224 */ /* 0x002fca00078e02ff */
[----:B------:R-:W-:-:S13]  /*0ad0*/  ISETP.GE.U32.AND P0, PT, R4, 0x2, PT ;  /* 0x000000020400780c */ /* 0x000fda0003f06070 */
[----:B------:R-:W-:Y:S05]  /*0ae0*/  @!P0 BRA `(.L_x_10) ;  /* 0x0000000000548947 */ /* 0x000fea0003800000 */
[----:B------:R-:W-:-:S07]  /*0af0*/  IMAD.MOV.U32 R2, RZ, RZ, 0x1 ;  /* 0x00000001ff027424 */ /* 0x000fce00078e00ff */
.L_x_14:
[----:B------:R-:W-:-:S05]  /*0b00*/  LEA R3, R2, R1, 0x2 ;  /* 0x0000000102037211 */ /* 0x000fca00078e10ff */
[----:B-1----:R1:W5:Y:S01]  /*0b10*/  LDL R6, [R3] ;  /* 0x0000000003067983 */ /* 0x0023620000100800 */
[----:B------:R-:W-:Y:S01]  /*0b20*/  IMAD.MOV.U32 R5, RZ, RZ, R2 ;  /* 0x000000ffff057224 */ /* 0x000fe200078e0002 */
[----:B------:R-:W-:Y:S01]  /*0b30*/  IADD3 R2, PT, PT, R2, 0x1, RZ ;  /* 0x0000000102027810 */ /* 0x000fe20007ffe0ff */
[----:B------:R-:W-:Y:S03]  /*0b40*/  BSSY.RECONVERGENT B0, `(.L_x_11) ;  /* 0x000000c000007945 */ /* 0x000fe60003800200 */
[----:B------:R-:W-:-:S13]  /*0b50*/  ISETP.NE.AND P1, PT, R2, R4, PT ;  /* 0x000000040200720c */ /* 0x000fda0003f25270 */
.L_x_13:
[----:B------:R-:W-:-:S05]  /*0b60*/  VIADD R8, R5, 0xffffffff ;  /* 0xffffffff05087836 */ /* 0x000fca0000000000 */
[----:B-1----:R-:W-:-:S05]  /*0b70*/  LEA R3, R8, R1, 0x2 ;  /* 0x0000000108037211 */ /* 0x002fca00078e10ff */
[----:B0-----:R-:W3:Y:S02]  /*0b80*/  LDL R7, [R3] ;  /* 0x0000000003077983 */ /* 0x001ee40000100800 */
[----:B---3-5:R-:W-:-:S13]  /*0b90*/  FSETP.GT.AND P0, PT, R7, R6, PT ;  /* 0x000000060700720b */ /* 0x028fda0003f04000 */
[----:B------:R-:W-:Y:S05]  /*0ba0*/  @!P0 BRA `(.L_x_12) ;  /* 0x0000000000148947 */ /* 0x000fea0003800000 */
[----:B------:R3:W-:Y:S01]  /*0bb0*/  STL [R3+0x4], R7 ;  /* 0x0000040703007387 */ /* 0x0007e20000100800 */
[----:B------:R-:W-:Y:S01]  /*0bc0*/  ISETP.GT.AND P0, PT, R5, 0x1, PT ;  /* 0x000000010500780c */ /* 0x000fe20003f04270 */
[----:B------:R-:W-:-:S12]  /*0bd0*/  IMAD.MOV.U32 R5, RZ, RZ, R8 ;  /* 0x000000ffff057224 */ /* 0x000fd800078e0008 */
[----:B---3--:R-:W-:Y:S05]  /*0be0*/  @P0 BRA `(.L_x_13) ;  /* 0xfffffffc00dc0947 */ /* 0x008fea000383ffff */
[----:B------:R-:W-:-:S07]  /*0bf0*/  HFMA2 R5, -RZ, RZ, 0, 0 ;  /* 0x00000000ff057431 */ /* 0x000fce00000001ff */
.L_x_12:
[----:B------:R-:W-:Y:S05]  /*0c00*/  BSYNC.RECONVERGENT B0 ;  /* 0x0000000000007941 */ /* 0x000fea0003800200 */
.L_x_11:
[----:B------:R-:W-:-:S05]  /*0c10*/  IMAD R5, R5, 0x4, R1 ;  /* 0x0000000405057824 */ /* 0x000fca00078e0201 */
[----:B------:R1:W-:Y:S01]  /*0c20*/  STL [R5], R6 ;  /* 0x0000000605007387 */ /* 0x0003e20000100800 */
[----:B------:R-:W-:Y:S05]  /*0c30*/  @P1 BRA `(.L_x_14) ;  /* 0xfffffffc00b01947 */ /* 0x000fea000383ffff */
.L_x_10:
[----:B------:R-:W3:Y:S01]  /*0c40*/  LDC.64 R2, c[0x0][0x380] ;  /* 0x0000e000ff027b82 */ /* 0x000ee20000000a00 */
[----:B------:R-:W4:Y:S01]  /*0c50*/  LDCU UR4, c[0x0][0x390] ;  /* 0x00007200ff0477ac */ /* 0x000f220008000800 */
[----:B------:R-:W-:-:S04]  /*0c60*/  SHF.R.U32.HI R4, RZ, 0x1, R4 ;  /* 0x00000001ff047819 */ /* 0x000fc80000011604 */
[----:B------:R-:W-:-:S05]  /*0c70*/  LEA R4, R4, R1, 0x2 ;  /* 0x0000000104047211 */ /* 0x000fca00078e10ff */
[----:B-1----:R-:W5:Y:S01]  /*0c80*/  LDL R5, [R4] ;  /* 0x0000000004057983 */ /* 0x002f620000100800 */
[----:B----4-:R-:W-:Y:S01]  /*0c90*/  IMAD R9, R9, UR4, R0 ;  /* 0x0000000409097c24 */ /* 0x010fe2000f8e0200 */
[----:B------:R-:W1:Y:S03]  /*0ca0*/  LDCU UR4, c[0x0][0x39c] ;  /* 0x00007380ff0477ac */ /* 0x000e660008000800 */
[----:B---3--:R-:W-:-:S05]  /*0cb0*/  IMAD.WIDE.U32 R2, R9, 0x4, R2 ;  /* 0x0000000409027825 */ /* 0x008fca00078e0002 */
[----:B------:R-:W5:Y:S02]  /*0cc0*/  LDG.E R0, desc[UR8][R2.64] ;  /* 0x0000000802007981 */ /* 0x000f64000c1e1900 */
[----:B-----5:R-:W-:-:S05]  /*0cd0*/  FADD R0, R5, -R0 ;  /* 0x8000000005007221 */ /* 0x020fca0000000000 */
[----:B-1----:R-:W-:-:S13]  /*0ce0*/  FSETP.GE.AND P0, PT, R0, UR4, PT ;  /* 0x0000000400007c0b */ /* 0x002fda000bf06000 */
[----:B------:R-:W-:Y:S05]  /*0cf0*/  @!P0 EXIT ;  /* 0x000000000000894d */ /* 0x000fea0003800000 */
[----:B------:R-:W-:Y:S01]  /*0d00*/  STG.E desc[UR8][R2.64], R5 ;  /* 0x0000000502007986 */ /* 0x000fe2000c101908 */
[----:B------:R-:W-:Y:S05]  /*0d10*/  EXIT ;  /* 0x000000000000794d */ /* 0x000fea0003800000 */
.L_x_15:
[----:B------:R-:W-:-:S00]  /*0d20*/  BRA `(.L_x_15) ;  /* 0xfffffffc00fc7947 */ /* 0x000fc0000383ffff */
[----:B------:R-:W-:-:S00]  /*0d30*/  NOP ;  /* 0x0000000000007918 */ /* 0x000fc00000000000 */
        /* <DEDUP_REMOVED lines=12> */
.L_x_64:


//--------------------- .text.two_dim_remove_light_outliers --------------------------
	.section	.text.two_dim_remove_light_outliers,"ax",@progbits
	.align	128
        .global         two_dim_remove_light_outliers
        .type           two_dim_remove_light_outliers,@function
        .size           two_dim_remove_light_outliers,(.L_x_65 - two_dim_remove_light_outliers)
        .other          two_dim_remove_light_outliers,@"STO_CUDA_ENTRY STV_DEFAULT"
two_dim_remove_light_outliers:
.text.two_dim_remove_light_outliers:
        /* <DEDUP_REMOVED lines=36> */
.L_x_25:
        /* <DEDUP_REMOVED lines=25> */
.L_x_17:
        /* <DEDUP_REMOVED lines=10> */
.L_x_22:
        /* <DEDUP_REMOVED lines=51> */
.L_x_21:
[----:B------:R-:W-:Y:S05]  /*07a0*/  BSYNC.RECONVERGENT B2 ;  /* 0x0000000000027941 */ /* 0x000fea0003800200 */
.L_x_20:
        /* <DEDUP_REMOVED lines=30> */
.L_x_24:
[----:B------:R-:W-:Y:S05]  /*0990*/  BSYNC.RECONVERGENT B2 ;  /* 0x0000000000027941 */ /* 0x000fea0003800200 */
.L_x_23:
        /* <DEDUP_REMOVED lines=13> */
.L_x_19:
[----:B------:R-:W-:Y:S05]  /*0a70*/  BSYNC.RECONVERGENT B0 ;  /* 0x0000000000007941 */ /* 0x000fea0003800200 */
.L_x_18:
[----:B-1-3--:R-:W-:Y:S01]  /*0a80*/  MOV R6, R17 ;  /* 0x0000001100067202 */ /* 0x00afe20000000f00 */
[----:B------:R-:W-:Y:S06]  /*0a90*/  @!P1 BRA `(.L_x_25) ;  /* 0xfffffff400e89947 */ /* 0x000fec000383ffff */
[----:B------:R-:W-:Y:S05]  /*0aa0*/  BSYNC.RECONVERGENT B1 ;  /* 0x0000000000017941 */ /* 0x000fea0003800200 */
.L_x_16:
[----:B------:R-:W1:Y:S02]  /*0ab0*/  LDC R4, c[0x0][0x398] ;  /* 0x0000e600ff047b82 */ /* 0x000e640000000800 */
[----:B-1----:R-:W-:-:S05]  /*0ac0*/  IMAD R4, R4, R4, RZ ;  /* 0x0000000404047224 */ /* 0x002fca00078e02ff */
[----:B------:R-:W-:-:S13]  /*0ad0*/  ISETP.GE.U32.AND P0, PT, R4, 0x2, PT ;  /* 0x000000020400780c */ /* 0x000fda0003f06070 */
[----:B------:R-:W-:Y:S05]  /*0ae0*/  @!P0 BRA `(.L_x_26) ;  /* 0x0000000000548947 */ /* 0x000fea0003800000 */
[----:B------:R-:W-:-:S07]  /*0af0*/  IMAD.MOV.U32 R2, RZ, RZ, 0x1 ;  /* 0x00000001ff027424 */ /* 0x000fce00078e00ff */
.L_x_30:
[----:B------:R-:W-:-:S05]  /*0b00*/  LEA R3, R2, R1, 0x2 ;  /* 0x0000000102037211 */ /* 0x000fca00078e10ff */
[----:B-1----:R1:W5:Y:S01]  /*0b10*/  LDL R6, [R3] ;  /* 0x0000000003067983 */ /* 0x0023620000100800 */
[----:B------:R-:W-:Y:S01]  /*0b20*/  IMAD.MOV.U32 R5, RZ, RZ, R2 ;  /* 0x000000ffff057224 */ /* 0x000fe200078e0002 */
[----:B------:R-:W-:Y:S01]  /*0b30*/  IADD3 R2, PT, PT, R2, 0x1, RZ ;  /* 0x0000000102027810 */ /* 0x000fe20007ffe0ff */
[----:B------:R-:W-:Y:S03]  /*0b40*/  BSSY.RECONVERGENT B0, `(.L_x_27) ;  /* 0x000000c000007945 */ /* 0x000fe60003800200 */
[----:B------:R-:W-:-:S13]  /*0b50*/  ISETP.NE.AND P1, PT, R2, R4, PT ;  /* 0x000000040200720c */ /* 0x000fda0003f25270 */
.L_x_29:
        /* <DEDUP_REMOVED lines=10> */
.L_x_28:
[----:B------:R-:W-:Y:S05]  /*0c00*/  BSYNC.RECONVERGENT B0 ;  /* 0x0000000000007941 */ /* 0x000fea0003800200 */
.L_x_27:
[----:B------:R-:W-:-:S05]  /*0c10*/  IMAD R5, R5, 0x4, R1 ;  /* 0x0000000405057824 */ /* 0x000fca00078e0201 */
[----:B------:R1:W-:Y:S01]  /*0c20*/  STL [R5], R6 ;  /* 0x0000000605007387 */ /* 0x0003e20000100800 */
[----:B------:R-:W-:Y:S05]  /*0c30*/  @P1 BRA `(.L_x_30) ;  /* 0xfffffffc00b01947 */ /* 0x000fea000383ffff */
.L_x_26:
        /* <DEDUP_REMOVED lines=9> */
[----:B-----5:R-:W-:-:S05]  /*0cd0*/  FADD R0, -R5, R0 ;  /* 0x0000000005007221 */ /* 0x020fca0000000100 */
[----:B-1----:R-:W-:-:S13]  /*0ce0*/  FSETP.GE.AND P0, PT, R0, UR4, PT ;  /* 0x0000000400007c0b */ /* 0x002fda000bf06000 */
[----:B------:R-:W-:Y:S05]  /*0cf0*/  @!P0 EXIT ;  /* 0x000000000000894d */ /* 0x000fea0003800000 */
[----:B------:R-:W-:Y:S01]  /*0d00*/  STG.E desc[UR8][R2.64], R5 ;  /* 0x0000000502007986 */ /* 0x000fe2000c101908 */
[----:B------:R-:W-:Y:S05]  /*0d10*/  EXIT ;  /* 0x000000000000794d */ /* 0x000fea0003800000 */
.L_x_31:
        /* <DEDUP_REMOVED lines=14> */
.L_x_65:


//--------------------- .text.two_dim_median_filter --------------------------
	.section	.text.two_dim_median_filter,"ax",@progbits
	.align	128
        .global         two_dim_median_filter
        .type           two_dim_median_filter,@function
        .size           two_dim_median_filter,(.L_x_66 - two_dim_median_filter)
        .other          two_dim_median_filter,@"STO_CUDA_ENTRY STV_DEFAULT"
two_dim_median_filter:
.text.two_dim_median_filter:
        /* <DEDUP_REMOVED lines=20> */
[----:B------:R-:W-:Y:S01]  /*0140*/  IADD3 R13, PT, PT, R16, R3, RZ ;  /* 0x00000003100d7210 */ /* 0x000fe20007ffe0ff */
[----:B------:R-:W-:Y:S01]  /*0150*/  BSSY.RECONVERGENT B1, `(.L_x_32) ;  /* 0x0000096000017945 */ /* 0x000fe20003800200 */
[--C-:B------:R-:W-:Y:S01]  /*0160*/  IADD3 R14, PT, PT, R4, -0x1, R3.reuse ;  /* 0xffffffff040e7810 */ /* 0x100fe20007ffe003 */
[----:B------:R-:W-:Y:S01]  /*0170*/  IMAD.IADD R12, R15, 0x1, R3 ;  /* 0x000000010f0c7824 */ /* 0x000fe200078e0203 */
[----:B------:R-:W-:Y:S01]  /*0180*/  IADD3 R0, PT, PT, R2, UR4, -R13 ;  /* 0x0000000402007c10 */ /* 0x000fe2000fffe80d */
[----:B------:R-:W-:Y:S01]  /*0190*/  VIADD R10, R16, 0x2 ;  /* 0x00000002100a7836 */ /* 0x000fe20000000000 */
[----:B------:R-:W-:Y:S01]  /*01a0*/  LOP3.LUT R18, R3, 0x3, RZ, 0xc0, !PT ;  /* 0x0000000303127812 */ /* 0x000fe200078ec0ff */
[----:B------:R-:W-:Y:S01]  /*01b0*/  VIADD R11, R1, 0x8 ;  /* 0x00000008010b7836 */ /* 0x000fe20000000000 */
[----:B------:R-:W-:Y:S01]  /*01c0*/  ISETP.GT.U32.AND P2, PT, R0, -0x4, PT ;  /* 0xfffffffc0000780c */ /* 0x000fe20003f44070 */
[----:B------:R-:W-:Y:S01]  /*01d0*/  IMAD.MOV.U32 R6, RZ, RZ, RZ ;  /* 0x000000ffff067224 */ /* 0x000fe200078e00ff */
[----:B------:R-:W-:Y:S01]  /*01e0*/  IADD3 R17, PT, PT, R16, 0x3, RZ ;  /* 0x0000000310117810 */ /* 0x000fe20007ffe0ff */
[----:B------:R-:W-:Y:S01]  /*01f0*/  IMAD.MOV.U32 R8, RZ, RZ, RZ ;  /* 0x000000ffff087224 */ /* 0x000fe200078e00ff */
[----:B------:R-:W-:Y:S01]  /*0200*/  MOV R9, R15 ;  /* 0x0000000f00097202 */ /* 0x000fe20000000f00 */
[----:B0-----:R-:W-:-:S04]  /*0210*/  UIADD3 UR4, UP0, UPT, UR6, 0x8, URZ ;  /* 0x0000000806047890 */ /* 0x001fc8000ff1e0ff */
[----:B------:R-:W-:Y:S02]  /*0220*/  UIADD3.X UR5, UPT, UPT, URZ, UR7, URZ, UP0, !UPT ;  /* 0x00000007ff057290 */ /* 0x000fe400087fe4ff */
[----:B------:R-:W-:-:S04]  /*0230*/  IMAD.U32 R2, RZ, RZ, UR4 ;  /* 0x00000004ff027e24 */ /* 0x000fc8000f8e00ff */
[----:B------:R-:W-:-:S07]  /*0240*/  MOV R3, UR5 ;  /* 0x0000000500037c02 */ /* 0x000fce0008000f00 */
.L_x_41:
[----:B------:R-:W-:Y:S01]  /*0250*/  ISETP.NE.AND P0, PT, R18, RZ, PT ;  /* 0x000000ff1200720c */ /* 0x000fe20003f05270 */
[----:B--2---:R-:W-:Y:S02]  /*0260*/  IMAD R21, R14, R9, RZ ;  /* 0x000000090e157224 */ /* 0x004fe400078e02ff */
[----:B------:R-:W-:Y:S02]  /*0270*/  VIADD R9, R9, 0x1 ;  /* 0x0000000109097836 */ /* 0x000fe40000000000 */
[----:B------:R-:W-:-:S03]  /*0280*/  IMAD.MOV.U32 R0, RZ, RZ, R16 ;  /* 0x000000ffff007224 */ /* 0x000fc600078e0010 */
[----:B------:R-:W-:-:S05]  /*0290*/  ISETP.GE.AND P1, PT, R9, R12, PT ;  /* 0x0000000c0900720c */ /* 0x000fca0003f26270 */
[----:B01----:R-:W-:Y:S08]  /*02a0*/  @!P0 BRA `(.L_x_33) ;  /* 0x00000000004c8947 */ /* 0x003ff00003800000 */
[----:B------:R-:W0:Y:S01]  /*02b0*/  LDC.64 R4, c[0x0][0x388] ;  /* 0x0000e200ff047b82 */ /* 0x000e220000000a00 */
[----:B------:R-:W-:-:S05]  /*02c0*/  IADD3 R7, PT, PT, R16, R21, RZ ;  /* 0x0000001510077210 */ /* 0x000fca0007ffe0ff */
[----:B0-----:R-:W-:-:S05]  /*02d0*/  IMAD.WIDE R4, R7, 0x4, R4 ;  /* 0x0000000407047825 */ /* 0x001fca00078e0204 */
[----:B------:R-:W2:Y:S01]  /*02e0*/  LDG.E R7, desc[UR8][R4.64] ;  /* 0x0000000804077981 */ /* 0x000ea2000c1e1900 */
[----:B------:R-:W-:Y:S01]  /*02f0*/  IMAD R20, R6, 0x4, R1 ;  /* 0x0000000406147824 */ /* 0x000fe200078e0201 */
[----:B------:R-:W-:Y:S01]  /*0300*/  ISETP.NE.AND P0, PT, R18, 0x1, PT ;  /* 0x000000011200780c */ /* 0x000fe20003f05270 */
[----:B------:R-:W-:Y:S01]  /*0310*/  VIADD R0, R16, 0x1 ;  /* 0x0000000110007836 */ /* 0x000fe20000000000 */
[----:B------:R-:W-:Y:S02]  /*0320*/  IADD3 R8, PT, PT, R6, 0x1, RZ ;  /* 0x0000000106087810 */ /* 0x000fe40007ffe0ff */
[----:B--2---:R0:W-:Y:S09]  /*0330*/  STL [R20], R7 ;  /* 0x0000000714007387 */ /* 0x0041f20000100800 */
[----:B------:R-:W-:Y:S05]  /*0340*/  @!P0 BRA `(.L_x_33) ;  /* 0x0000000000248947 */ /* 0x000fea0003800000 */
[----:B------:R-:W-:Y:S01]  /*0350*/  ISETP.NE.AND P0, PT, R18, 0x2, PT ;  /* 0x000000021200780c */ /* 0x000fe20003f05270 */
[----:B0-----:R-:W2:-:S12]  /*0360*/  LDG.E R7, desc[UR8][R4.64+0x4] ;  /* 0x0000040804077981 */ /* 0x001e98000c1e1900 */
[----:B------:R-:W3:Y:S01]  /*0370*/  @P0 LDG.E R19, desc[UR8][R4.64+0x8] ;  /* 0x0000080804130981 */ /* 0x000ee2000c1e1900 */
[C---:B------:R-:W-:Y:S01]  /*0380*/  VIADD R8, R6.reuse, 0x2 ;  /* 0x0000000206087836 */ /* 0x040fe20000000000 */
[----:B------:R-:W-:Y:S01]  /*0390*/  @P0 IADD3 R8, PT, PT, R6, 0x3, RZ ;  /* 0x0000000306080810 */ /* 0x000fe20007ffe0ff */
[----:B------:R-:W-:Y:S02]  /*03a0*/  IMAD.MOV.U32 R0, RZ, RZ, R10 ;  /* 0x000000ffff007224 */ /* 0x000fe400078e000a */
[----:B------:R-:W-:Y:S01]  /*03b0*/  @P0 IMAD.MOV.U32 R0, RZ, RZ, R17 ;  /* 0x000000ffff000224 */ /* 0x000fe200078e0011 */
[----:B--2---:R1:W-:Y:S04]  /*03c0*/  STL [R20+0x4], R7 ;  /* 0x0000040714007387 */ /* 0x0043e80000100800 */
[----:B---3--:R1:W-:Y:S02]  /*03d0*/  @P0 STL [R20+0x8], R19 ;  /* 0x0000081314000387 */ /* 0x0083e40000100800 */
.L_x_33:
[----:B------:R-:W-:Y:S04]  /*03e0*/  BSSY.RECONVERGENT B0, `(.L_x_34) ;  /* 0x000006a000007945 */ /* 0x000fe80003800200 */
[----:B------:R-:W-:Y:S05]  /*03f0*/  @P2 BRA `(.L_x_35) ;  /* 0x0000000400a02947 */ /* 0x000fea0003800000 */
[----:B------:R-:W-:Y:S01]  /*0400*/  IADD3 R4, PT, PT, R13, -R0, RZ ;  /* 0x800000000d047210 */ /* 0x000fe20007ffe0ff */
[----:B------:R-:W-:Y:S01]  /*0410*/  BSSY.RECONVERGENT B2, `(.L_x_36) ;  /* 0x000003a000027945 */ /* 0x000fe20003800200 */
[----:B-1----:R-:W-:Y:S01]  /*0420*/  IMAD.IADD R19, R21, 0x1, R0 ;  /* 0x0000000115137824 */ /* 0x002fe200078e0200 */
[----:B------:R-:W-:Y:S02]  /*0430*/  PLOP3.LUT P0, PT, PT, PT, PT, 0x80, 0x8 ;  /* 0x000000000008781c */ /* 0x000fe40003f0f070 */
[----:B------:R-:W-:-:S13]  /*0440*/  ISETP.GT.AND P3, PT, R4, 0xc, PT ;  /* 0x0000000c0400780c */ /* 0x000fda0003f64270 */
[----:B------:R-:W-:Y:S05]  /*0450*/  @!P3 BRA `(.L_x_37) ;  /* 0x0000000000d4b947 */ /* 0x000fea0003800000 */
[----:B------:R-:W-:Y:S02]  /*0460*/  PLOP3.LUT P0, PT, PT, PT, PT, 0x8, 0x80 ;  /* 0x000000000080781c */ /* 0x000fe40003f0e170 */
[----:B------:R-:W-:-:S11]  /*0470*/  IADD3 R21, PT, PT, R13, -0xc, RZ ;  /* 0xfffffff40d157810 */ /* 0x000fd60007ffe0ff */
.L_x_38:
[----:B------:R-:W-:-:S05]  /*0480*/  IMAD.WIDE R4, R19, 0x4, R2 ;  /* 0x0000000413047825 */ /* 0x000fca00078e0202 */
[----:B-1----:R-:W2:Y:S01]  /*0490*/  LDG.E R22, desc[UR8][R4.64+-0x8] ;  /* 0xfffff80804167981 */ /* 0x002ea2000c1e1900 */
[----:B0-----:R-:W-:-:S03]  /*04a0*/  VIADD R7, R19, 0x4 ;  /* 0x0000000413077836 */ /* 0x001fc60000000000 */
[----:B------:R-:W3:Y:S01]  /*04b0*/  LDG.E R20, desc[UR8][R4.64] ;  /* 0x0000000804147981 */ /* 0x000ee2000c1e1900 */
[----:B------:R-:W-:Y:S01]  /*04c0*/  LEA R23, R8, R11, 0x2 ;  /* 0x0000000b08177211 */ /* 0x000fe200078e10ff */
[--C-:B------:R-:W-:Y:S02]  /*04d0*/  IMAD.WIDE R6, R7, 0x4, R2.reuse ;  /* 0x0000000407067825 */ /* 0x100fe400078e0202 */
[----:B------:R-:W4:Y:S02]  /*04e0*/  LDG.E R28, desc[UR8][R4.64+-0x4] ;  /* 0xfffffc08041c7981 */ /* 0x000f24000c1e1900 */
[----:B------:R-:W-:Y:S02]  /*04f0*/  VIADD R27, R19, 0x8 ;  /* 0x00000008131b7836 */ /* 0x000fe40000000000 */
[----:B------:R0:W5:Y:S04]  /*0500*/  LDG.E R26, desc[UR8][R4.64+0x4] ;  /* 0x00000408041a7981 */ /* 0x000168000c1e1900 */
[----:B------:R-:W5:Y:S04]  /*0510*/  LDG.E R25, desc[UR8][R6.64+-0x4] ;  /* 0xfffffc0806197981 */ /* 0x000f68000c1e1900 */
[----:B------:R-:W5:Y:S01]  /*0520*/  LDG.E R24, desc[UR8][R6.64] ;  /* 0x0000000806187981 */ /* 0x000f62000c1e1900 */
[----:B0-----:R-:W-:-:S03]  /*0530*/  IMAD.WIDE R4, R27, 0x4, R2 ;  /* 0x000000041b047825 */ /* 0x001fc600078e0202 */
[----:B------:R-:W5:Y:S04]  /*0540*/  LDG.E R29, desc[UR8][R6.64+0x4] ;  /* 0x00000408061d7981 */ /* 0x000f68000c1e1900 */
[----:B------:R-:W5:Y:S04]  /*0550*/  LDG.E R27, desc[UR8][R4.64+-0x8] ;  /* 0xfffff808041b7981 */ /* 0x000f68000c1e1900 */
[----:B--2---:R0:W-:Y:S04]  /*0560*/  STL [R23+-0x8], R22 ;  /* 0xfffff81617007387 */ /* 0x0041e80000100800 */
[----:B0-----:R0:W2:Y:S04]  /*0570*/  LDG.E R22, desc[UR8][R6.64+-0x8] ;  /* 0xfffff80806167981 */ /* 0x0010a8000c1e1900 */
[----:B---3--:R1:W-:Y:S02]  /*0580*/  STL [R23], R20 ;  /* 0x0000001417007387 */ /* 0x0083e40000100800 */
[C---:B-1----:R-:W-:Y:S01]  /*0590*/  IADD3 R20, PT, PT, R8.reuse, 0x4, RZ ;  /* 0x0000000408147810 */ /* 0x042fe20007ffe0ff */
[----:B0-----:R-:W-:Y:S01]  /*05a0*/  VIADD R7, R19, 0xc ;  /* 0x0000000c13077836 */ /* 0x001fe20000000000 */
[----:B------:R-:W-:-:S03]  /*05b0*/  IADD3 R6, PT, PT, R8, 0x8, RZ ;  /* 0x0000000808067810 */ /* 0x000fc60007ffe0ff */
[----:B------:R-:W-:Y:S01]  /*05c0*/  IMAD R20, R20, 0x4, R11 ;  /* 0x0000000414147824 */ /* 0x000fe200078e020b */
[----:B----4-:R0:W-:Y:S04]  /*05d0*/  STL [R23+-0x4], R28 ;  /* 0xfffffc1c17007387 */ /* 0x0101e80000100800 */
[----:B-----5:R1:W-:Y:S04]  /*05e0*/  STL [R23+0x4], R26 ;  /* 0x0000041a17007387 */ /* 0x0203e80000100800 */
[----:B------:R-:W-:Y:S04]  /*05f0*/  STL [R20+-0x4], R25 ;  /* 0xfffffc1914007387 */ /* 0x000fe80000100800 */
[----:B------:R-:W-:Y:S04]  /*0600*/  STL [R20], R24 ;  /* 0x0000001814007387 */ /* 0x000fe80000100800 */
[----:B------:R-:W-:Y:S04]  /*0610*/  STL [R20+0x4], R29 ;  /* 0x0000041d14007387 */ /* 0x000fe80000100800 */
[----:B0-----:R-:W3:Y:S04]  /*0620*/  LDG.E R28, desc[UR8][R4.64+-0x4] ;  /* 0xfffffc08041c7981 */ /* 0x001ee8000c1e1900 */
[----:B-1----:R-:W4:Y:S04]  /*0630*/  LDG.E R23, desc[UR8][R4.64] ;  /* 0x0000000804177981 */ /* 0x002f28000c1e1900 */
[----:B------:R-:W5:Y:S04]  /*0640*/  LDG.E R26, desc[UR8][R4.64+0x4] ;  /* 0x00000408041a7981 */ /* 0x000f68000c1e1900 */
[----:B--2---:R0:W-:Y:S02]  /*0650*/  STL [R20+-0x8], R22 ;  /* 0xfffff81614007387 */ /* 0x0041e40000100800 */
[----:B0-----:R-:W-:Y:S01]  /*0660*/  LEA R20, R6, R11, 0x2 ;  /* 0x0000000b06147211 */ /* 0x001fe200078e10ff */
[----:B------:R-:W-:-:S04]  /*0670*/  IMAD.WIDE R6, R7, 0x4, R2 ;  /* 0x0000000407067825 */ /* 0x000fc800078e0202 */
[----:B------:R0:W-:Y:S04]  /*0680*/  STL [R20+-0x8], R27 ;  /* 0xfffff81b14007387 */ /* 0x0001e80000100800 */
[----:B------:R-:W2:Y:S04]  /*0690*/  LDG.E R25, desc[UR8][R6.64+-0x8] ;  /* 0xfffff80806197981 */ /* 0x000ea8000c1e1900 */
[----:B------:R-:W2:Y:S04]  /*06a0*/  LDG.E R24, desc[UR8][R6.64+-0x4] ;  /* 0xfffffc0806187981 */ /* 0x000ea8000c1e1900 */
[----:B0-----:R-:W2:Y:S04]  /*06b0*/  LDG.E R27, desc[UR8][R6.64] ;  /* 0x00000008061b7981 */ /* 0x001ea8000c1e1900 */
[----:B------:R-:W2:Y:S01]  /*06c0*/  LDG.E R29, desc[UR8][R6.64+0x4] ;  /* 0x00000408061d7981 */ /* 0x000ea2000c1e1900 */
[----:B------:R-:W-:-:S05]  /*06d0*/  VIADD R22, R8, 0xc ;  /* 0x0000000c08167836 */ /* 0x000fca0000000000 */
[----:B------:R-:W-:Y:S01]  /*06e0*/  LEA R22, R22, R11, 0x2 ;  /* 0x0000000b16167211 */ /* 0x000fe200078e10ff */
[----:B------:R-:W-:Y:S01]  /*06f0*/  VIADD R0, R0, 0x10 ;  /* 0x0000001000007836 */ /* 0x000fe20000000000 */
[----:B---3--:R1:W-:Y:S04]  /*0700*/  STL [R20+-0x4], R28 ;  /* 0xfffffc1c14007387 */ /* 0x0083e80000100800 */
[----:B----4-:R1:W-:Y:S04]  /*0710*/  STL [R20], R23 ;  /* 0x0000001714007387 */ /* 0x0103e80000100800 */
[----:B-----5:R1:W-:Y:S01]  /*0720*/  STL [R20+0x4], R26 ;  /* 0x0000041a14007387 */ /* 0x0203e20000100800 */
[----:B------:R-:W-:Y:S01]  /*0730*/  ISETP.GE.AND P3, PT, R0, R21, PT ;  /* 0x000000150000720c */ /* 0x000fe20003f66270 */
[----:B------:R-:W-:Y:S01]  /*0740*/  VIADD R19, R19, 0x10 ;  /* 0x0000001013137836 */ /* 0x000fe20000000000 */
[----:B------:R-:W-:Y:S01]  /*0750*/  IADD3 R8, PT, PT, R8, 0x10, RZ ;  /* 0x0000001008087810 */ /* 0x000fe20007ffe0ff */
[----:B--2---:R1:W-:Y:S04]  /*0760*/  STL [R22+-0x8], R25 ;  /* 0xfffff81916007387 */ /* 0x0043e80000100800 */
[----:B------:R1:W-:Y:S04]  /*0770*/  STL [R22+-0x4], R24 ;  /* 0xfffffc1816007387 */ /* 0x0003e80000100800 */
[----:B------:R1:W-:Y:S04]  /*0780*/  STL [R22], R27 ;  /* 0x0000001b16007387 */ /* 0x0003e80000100800 */
[----:B------:R1:W-:Y:S01]  /*0790*/  STL [R22+0x4], R29 ;  /* 0x0000041d16007387 */ /* 0x0003e20000100800 */
[----:B------:R-:W-:Y:S05]  /*07a0*/  @!P3 BRA `(.L_x_38) ;  /* 0xfffffffc0034b947 */ /* 0x000fea000383ffff */
.L_x_37:
[----:B------:R-:W-:Y:S05]  /*07b0*/  BSYNC.RECONVERGENT B2 ;  /* 0x0000000000027941 */ /* 0x000fea0003800200 */
.L_x_36:
[----:B------:R-:W-:Y:S01]  /*07c0*/  IADD3 R4, PT, PT, R13, -R0, RZ ;  /* 0x800000000d047210 */ /* 0x000fe20007ffe0ff */
[----:B------:R-:W-:Y:S03]  /*07d0*/  BSSY.RECONVERGENT B2, `(.L_x_39) ;  /* 0x000001d000027945 */ /* 0x000fe60003800200 */
[----:B------:R-:W-:-:S13]  /*07e0*/  ISETP.GT.AND P3, PT, R4, 0x4, PT ;  /* 0x000000040400780c */ /* 0x000fda0003f64270 */
[----:B------:R-:W-:Y:S05]  /*07f0*/  @!P3 BRA `(.L_x_40) ;  /* 0x000000000068b947 */ /* 0x000fea0003800000 */
[C---:B0-----:R-:W-:Y:S02]  /*0800*/  VIADD R7, R19.reuse, 0x4 ;  /* 0x0000000413077836 */ /* 0x041fe40000000000 */
[----:B------:R-:W-:-:S04]  /*0810*/  IMAD.WIDE R4, R19, 0x4, R2 ;  /* 0x0000000413047825 */ /* 0x000fc800078e0202 */
[----:B------:R-:W-:Y:S01]  /*0820*/  IMAD.WIDE R6, R7, 0x4, R2 ;  /* 0x0000000407067825 */ /* 0x000fe200078e0202 */
[----:B-1----:R-:W2:Y:S04]  /*0830*/  LDG.E R22, desc[UR8][R4.64+-0x8] ;  /* 0xfffff80804167981 */ /* 0x002ea8000c1e1900 */
        /* <DEDUP_REMOVED lines=22> */
.L_x_40:
[----:B------:R-:W-:Y:S05]  /*09a0*/  BSYNC.RECONVERGENT B2 ;  /* 0x0000000000027941 */ /* 0x000fea0003800200 */
.L_x_39:
[----:B------:R-:W-:-:S13]  /*09b0*/  ISETP.LT.OR P0, PT, R0, R13, P0 ;  /* 0x0000000d0000720c */ /* 0x000fda0000701670 */
[----:B------:R-:W-:Y:S05]  /*09c0*/  @!P0 BRA `(.L_x_35) ;  /* 0x00000000002c8947 */ /* 0x000fea0003800000 */
[----:B------:R-:W-:-:S05]  /*09d0*/  IMAD.WIDE R4, R19, 0x4, R2 ;  /* 0x0000000413047825 */ /* 0x000fca00078e0202 */
[----:B------:R-:W3:Y:S04]  /*09e0*/  LDG.E R0, desc[UR8][R4.64+-0x8] ;  /* 0xfffff80804007981 */ /* 0x000ee8000c1e1900 */
[----:B------:R-:W4:Y:S04]  /*09f0*/  LDG.E R6, desc[UR8][R4.64+-0x4] ;  /* 0xfffffc0804067981 */ /* 0x000f28000c1e1900 */
[----:B0-----:R-:W5:Y:S04]  /*0a00*/  LDG.E R7, desc[UR8][R4.64] ;  /* 0x0000000804077981 */ /* 0x001f68000c1e1900 */
[----:B------:R-:W5:Y:S01]  /*0a10*/  LDG.E R19, desc[UR8][R4.64+0x4] ;  /* 0x0000040804137981 */ /* 0x000f62000c1e1900 */
[C---:B-12---:R-:W-:Y:S01]  /*0a20*/  LEA R20, R8.reuse, R11, 0x2 ;  /* 0x0000000b08147211 */ /* 0x046fe200078e10ff */
[----:B------:R-:W-:-:S04]  /*0a30*/  VIADD R8, R8, 0x4 ;  /* 0x0000000408087836 */ /* 0x000fc80000000000 */
[----:B---3--:R3:W-:Y:S04]  /*0a40*/  STL [R20+-0x8], R0 ;  /* 0xfffff80014007387 */ /* 0x0087e80000100800 */
[----:B----4-:R3:W-:Y:S04]  /*0a50*/  STL [R20+-0x4], R6 ;  /* 0xfffffc0614007387 */ /* 0x0107e80000100800 */
[----:B-----5:R3:W-:Y:S04]  /*0a60*/  STL [R20], R7 ;  /* 0x0000000714007387 */ /* 0x0207e80000100800 */
[----:B------:R3:W-:Y:S02]  /*0a70*/  STL [R20+0x4], R19 ;  /* 0x0000041314007387 */ /* 0x0007e40000100800 */
.L_x_35:
[----:B------:R-:W-:Y:S05]  /*0a80*/  BSYNC.RECONVERGENT B0 ;  /* 0x0000000000007941 */ /* 0x000fea0003800200 */
.L_x_34:
[----:B---3--:R-:W-:Y:S01]  /*0a90*/  MOV R6, R8 ;  /* 0x0000000800067202 */ /* 0x008fe20000000f00 */
[----:B------:R-:W-:Y:S06]  /*0aa0*/  @!P1 BRA `(.L_x_41) ;  /* 0xfffffff400e89947 */ /* 0x000fec000383ffff */
[----:B------:R-:W-:Y:S05]  /*0ab0*/  BSYNC.RECONVERGENT B1 ;  /* 0x0000000000017941 */ /* 0x000fea0003800200 */
.L_x_32:
[----:B------:R-:W3:Y:S02]  /*0ac0*/  LDC R0, c[0x0][0x398] ;  /* 0x0000e600ff007b82 */ /* 0x000ee40000000800 */
[----:B---3--:R-:W-:-:S05]  /*0ad0*/  IMAD R0, R0, R0, RZ ;  /* 0x0000000000007224 */ /* 0x008fca00078e02ff */
[----:B------:R-:W-:-:S13]  /*0ae0*/  ISETP.GE.U32.AND P0, PT, R0, 0x2, PT ;  /* 0x000000020000780c */ /* 0x000fda0003f06070 */
[----:B------:R-:W-:Y:S05]  /*0af0*/  @!P0 BRA `(.L_x_42) ;  /* 0x0000000000548947 */ /* 0x000fea0003800000 */
[----:B------:R-:W-:-:S07]  /*0b00*/  IMAD.MOV.U32 R2, RZ, RZ, 0x1 ;  /* 0x00000001ff027424 */ /* 0x000fce00078e00ff */
.L_x_46:
[----:B------:R-:W-:-:S05]  /*0b10*/  LEA R3, R2, R1, 0x2 ;  /* 0x0000000102037211 */ /* 0x000fca00078e10ff */
[----:B---3--:R3:W5:Y:S01]  /*0b20*/  LDL R5, [R3] ;  /* 0x0000000003057983 */ /* 0x0087620000100800 */
[----:B------:R-:W-:Y:S01]  /*0b30*/  IMAD.MOV.U32 R4, RZ, RZ, R2 ;  /* 0x000000ffff047224 */ /* 0x000fe200078e0002 */
[----:B------:R-:W-:Y:S01]  /*0b40*/  IADD3 R2, PT, PT, R2, 0x1, RZ ;  /* 0x0000000102027810 */ /* 0x000fe20007ffe0ff */
[----:B------:R-:W-:Y:S03]  /*0b50*/  BSSY.RECONVERGENT B0, `(.L_x_43) ;  /* 0x000000c000007945 */ /* 0x000fe60003800200 */
[----:B------:R-:W-:-:S13]  /*0b60*/  ISETP.NE.AND P1, PT, R2, R0, PT ;  /* 0x000000000200720c */ /* 0x000fda0003f25270 */
.L_x_45:
[----:B------:R-:W-:-:S05]  /*0b70*/  VIADD R6, R4, 0xffffffff ;  /* 0xffffffff04067836 */ /* 0x000fca0000000000 */
[----:B---3--:R-:W-:-:S05]  /*0b80*/  LEA R3, R6, R1, 0x2 ;  /* 0x0000000106037211 */ /* 0x008fca00078e10ff */
[----:B------:R-:W3:Y:S02]  /*0b90*/  LDL R8, [R3] ;  /* 0x0000000003087983 */ /* 0x000ee40000100800 */
[----:B---3-5:R-:W-:-:S13]  /*0ba0*/  FSETP.GT.AND P0, PT, R8, R5, PT ;  /* 0x000000050800720b */ /* 0x028fda0003f04000 */
[----:B------:R-:W-:Y:S05]  /*0bb0*/  @!P0 BRA `(.L_x_44) ;  /* 0x0000000000148947 */ /* 0x000fea0003800000 */
[----:B------:R4:W-:Y:S01]  /*0bc0*/  STL [R3+0x4], R8 ;  /* 0x0000040803007387 */ /* 0x0009e20000100800 */
[----:B------:R-:W-:Y:S01]  /*0bd0*/  ISETP.GT.AND P0, PT, R4, 0x1, PT ;  /* 0x000000010400780c */ /* 0x000fe20003f04270 */
[----:B------:R-:W-:-:S12]  /*0be0*/  IMAD.MOV.U32 R4, RZ, RZ, R6 ;  /* 0x000000ffff047224 */ /* 0x000fd800078e0006 */
[----:B----4-:R-:W-:Y:S05]  /*0bf0*/  @P0 BRA `(.L_x_45) ;  /* 0xfffffffc00dc0947 */ /* 0x010fea000383ffff */
[----:B------:R-:W-:-:S07]  /*0c00*/  HFMA2 R4, -RZ, RZ, 0, 0 ;  /* 0x00000000ff047431 */ /* 0x000fce00000001ff */
.L_x_44:
[----:B------:R-:W-:Y:S05]  /*0c10*/  BSYNC.RECONVERGENT B0 ;  /* 0x0000000000007941 */ /* 0x000fea0003800200 */
.L_x_43:
[----:B------:R-:W-:-:S05]  /*0c20*/  IMAD R4, R4, 0x4, R1 ;  /* 0x0000000404047824 */ /* 0x000fca00078e0201 */
[----:B------:R3:W-:Y:S01]  /*0c30*/  STL [R4], R5 ;  /* 0x0000000504007387 */ /* 0x0007e20000100800 */
[----:B------:R-:W-:Y:S05]  /*0c40*/  @P1 BRA `(.L_x_46) ;  /* 0xfffffffc00b01947 */ /* 0x000fea000383ffff */
.L_x_42:
[----:B------:R-:W-:Y:S01]  /*0c50*/  SHF.R.U32.HI R0, RZ, 0x1, R0 ;  /* 0x00000001ff007819 */ /* 0x000fe20000011600 */
[----:B------:R-:W4:Y:S01]  /*0c60*/  LDC.64 R2, c[0x0][0x380] ;  /* 0x0000e000ff027b82 */ /* 0x000f220000000a00 */
[----:B------:R-:W5:Y:S02]  /*0c70*/  LDCU UR4, c[0x0][0x390] ;  /* 0x00007200ff0477ac */ /* 0x000f640008000800 */
[----:B------:R-:W-:-:S05]  /*0c80*/  LEA R0, R0, R1, 0x2 ;  /* 0x0000000100007211 */ /* 0x000fca00078e10ff */
[----:B---3--:R-:W3:Y:S01]  /*0c90*/  LDL R5, [R0] ;  /* 0x0000000000057983 */ /* 0x008ee20000100800 */
[----:B-----5:R-:W-:-:S04]  /*0ca0*/  IMAD R15, R15, UR4, R16 ;  /* 0x000000040f0f7c24 */ /* 0x020fc8000f8e0210 */
[----:B----4-:R-:W-:-:S05]  /*0cb0*/  IMAD.WIDE.U32 R2, R15, 0x4, R2 ;  /* 0x000000040f027825 */ /* 0x010fca00078e0002 */
[----:B---3--:R-:W-:Y:S01]  /*0cc0*/  STG.E desc[UR8][R2.64], R5 ;  /* 0x0000000502007986 */ /* 0x008fe2000c101908 */
[----:B------:R-:W-:Y:S05]  /*0cd0*/  EXIT ;  /* 0x000000000000794d */ /* 0x000fea0003800000 */
.L_x_47:
        /* <DEDUP_REMOVED lines=10> */
.L_x_66:


//--------------------- .text.three_dim_median_filter --------------------------
	.section	.text.three_dim_median_filter,"ax",@progbits
	.align	128
        .global         three_dim_median_filter
        .type           three_dim_median_filter,@function
        .size           three_dim_median_filter,(.L_x_67 - three_dim_median_filter)
        .other          three_dim_median_filter,@"STO_CUDA_ENTRY STV_DEFAULT"
three_dim_median_filter:
.text.three_dim_median_filter:
[----:B------:R-:W0:Y:S01]  /*0000*/  LDC R1, c[0x0][0x37c] ;  /* 0x0000df00ff017b82 */ /* 0x000e220000000800 */
[----:B------:R-:W1:Y:S07]  /*0010*/  S2R R3, SR_TID.Y ;  /* 0x0000000000037919 */ /* 0x000e6e0000002200 */
[----:B------:R-:W2:Y:S01]  /*0020*/  LDC R9, c[0x0][0x360] ;  /* 0x0000d800ff097b82 */ /* 0x000ea20000000800 */
[----:B0-----:R-:W-:Y:S01]  /*0030*/  VIADD R1, R1, 0xffffff98 ;  /* 0xffffff9801017836 */ /* 0x001fe20000000000 */
[----:B------:R-:W2:Y:S01]  /*0040*/  S2R R2, SR_TID.X ;  /* 0x0000000000027919 */ /* 0x000ea20000002100 */
[----:B------:R-:W0:Y:S05]  /*0050*/  S2R R5, SR_TID.Z ;  /* 0x0000000000057919 */ /* 0x000e2a0000002300 */
[----:B------:R-:W1:Y:S08]  /*0060*/  S2UR UR7, SR_CTAID.Y ;  /* 0x00000000000779c3 */ /* 0x000e700000002600 */
[----:B------:R-:W1:Y:S01]  /*0070*/  LDC R0, c[0x0][0x364] ;  /* 0x0000d900ff007b82 */ /* 0x000e620000000800 */
[----:B------:R-:W3:Y:S07]  /*0080*/  LDCU UR5, c[0x0][0x368] ;  /* 0x00006d00ff0577ac */ /* 0x000eee0008000800 */
[----:B------:R-:W3:Y:S08]  /*0090*/  S2UR UR4, SR_CTAID.Z ;  /* 0x00000000000479c3 */ /* 0x000ef00000002700 */
[----:B------:R-:W2:Y:S08]  /*00a0*/  S2UR UR6, SR_CTAID.X ;  /* 0x00000000000679c3 */ /* 0x000eb00000002500 */
[----:B------:R-:W4:Y:S01]  /*00b0*/  LDC.64 R10, c[0x0][0x390] ;  /* 0x0000e400ff0a7b82 */ /* 0x000f220000000a00 */
[----:B-1----:R-:W-:-:S07]  /*00c0*/  IMAD R0, R0, UR7, R3 ;  /* 0x0000000700007c24 */ /* 0x002fce000f8e0203 */
[----:B------:R-:W1:Y:S01]  /*00d0*/  LDC R7, c[0x0][0x398] ;  /* 0x0000e600ff077b82 */ /* 0x000e620000000800 */
[----:B---3--:R-:W-:-:S06]  /*00e0*/  UIMAD UR4, UR4, UR5, URZ ;  /* 0x00000005040472a4 */ /* 0x008fcc000f8e02ff */
[----:B0-----:R-:W-:Y:S02]  /*00f0*/  VIADD R8, R5, UR4 ;  /* 0x0000000405087c36 */ /* 0x001fe40008000000 */
[----:B--2---:R-:W-:Y:S01]  /*0100*/  IMAD R9, R9, UR6, R2 ;  /* 0x0000000609097c24 */ /* 0x004fe2000f8e0202 */
[----:B----4-:R-:W-:-:S04]  /*0110*/  ISETP.GE.U32.AND P0, PT, R0, R11, PT ;  /* 0x0000000b0000720c */ /* 0x010fc80003f06070 */
[----:B------:R-:W-:-:S04]  /*0120*/  ISETP.GE.U32.OR P0, PT, R9, R10, P0 ;  /* 0x0000000a0900720c */ /* 0x000fc80000706470 */
[----:B-1----:R-:W-:-:S13]  /*0130*/  ISETP.GE.U32.OR P0, PT, R8, R7, P0 ;  /* 0x000000070800720c */ /* 0x002fda0000706470 */
        /* <DEDUP_REMOVED lines=8> */
[----:B------:R-:W-:Y:S01]  /*01c0*/  IADD3 R14, PT, PT, R7, -0x1, R12 ;  /* 0xffffffff070e7810 */ /* 0x000fe20007ffe00c */
[----:B------:R-:W-:Y:S01]  /*01d0*/  IMAD.MOV.U32 R6, RZ, RZ, RZ ;  /* 0x000000ffff067224 */ /* 0x000fe200078e00ff */
[----:B------:R-:W-:Y:S01]  /*01e0*/  IADD3 R2, PT, PT, R5, UR4, -R10 ;  /* 0x0000000405027c10 */ /* 0x000fe2000fffe80a */
[----:B------:R-:W-:Y:S01]  /*01f0*/  IMAD.MOV.U32 R16, RZ, RZ, RZ ;  /* 0x000000ffff107224 */ /* 0x000fe200078e00ff */
[--C-:B------:R-:W-:Y:S01]  /*0200*/  IADD3 R11, PT, PT, R11, -0x1, R12.reuse ;  /* 0xffffffff0b0b7810 */ /* 0x100fe20007ffe00c */
[----:B------:R-:W-:Y:S01]  /*0210*/  IMAD R14, R9, R14, RZ ;  /* 0x0000000e090e7224 */ /* 0x000fe200078e02ff */
[----:B------:R-:W-:Y:S02]  /*0220*/  ISETP.GT.U32.AND P2, PT, R2, -0x4, PT ;  /* 0xfffffffc0200780c */ /* 0x000fe40003f44070 */
[----:B------:R-:W-:Y:S01]  /*0230*/  LOP3.LUT R20, R12, 0x3, RZ, 0xc0, !PT ;  /* 0x000000030c147812 */ /* 0x000fe200078ec0ff */
[----:B------:R-:W-:Y:S01]  /*0240*/  IMAD.IADD R12, R0, 0x1, R12 ;  /* 0x00000001000c7824 */ /* 0x000fe200078e020c */
[----:B------:R-:W-:Y:S01]  /*0250*/  MOV R13, R0 ;  /* 0x00000000000d7202 */ /* 0x000fe20000000f00 */
[----:B0-----:R-:W-:-:S04]  /*0260*/  UIADD3 UR4, UP0, UPT, UR6, 0x8, URZ ;  /* 0x0000000806047890 */ /* 0x001fc8000ff1e0ff */
[----:B------:R-:W-:Y:S02]  /*0270*/  UIADD3.X UR5, UPT, UPT, URZ, UR7, URZ, UP0, !UPT ;  /* 0x00000007ff057290 */ /* 0x000fe400087fe4ff */
[----:B------:R-:W-:-:S04]  /*0280*/  IMAD.U32 R2, RZ, RZ, UR4 ;  /* 0x00000004ff027e24 */ /* 0x000fc8000f8e00ff */
[----:B------:R-:W-:-:S07]  /*0290*/  MOV R3, UR5 ;  /* 0x0000000500037c02 */ /* 0x000fce0008000f00 */
.L_x_57:
[----:B------:R-:W-:Y:S01]  /*02a0*/  ISETP.NE.AND P0, PT, R20, RZ, PT ;  /* 0x000000ff1400720c */ /* 0x000fe20003f05270 */
[----:B------:R-:W-:Y:S01]  /*02b0*/  IMAD.IADD R4, R14, 0x1, R13 ;  /* 0x000000010e047824 */ /* 0x000fe200078e020d */
[----:B------:R-:W-:Y:S01]  /*02c0*/  MOV R17, R8 ;  /* 0x0000000800117202 */ /* 0x000fe20000000f00 */
[----:B------:R-:W-:Y:S02]  /*02d0*/  VIADD R13, R13, 0x1 ;  /* 0x000000010d0d7836 */ /* 0x000fe40000000000 */
[----:B-1----:R-:W-:-:S03]  /*02e0*/  IMAD R19, R11, R4, RZ ;  /* 0x000000040b137224 */ /* 0x002fc600078e02ff */
[----:B------:R-:W-:-:S05]  /*02f0*/  ISETP.GE.AND P1, PT, R13, R12, PT ;  /* 0x0000000c0d00720c */ /* 0x000fca0003f26270 */
[----:B0-----:R-:W-:Y:S08]  /*0300*/  @!P0 BRA `(.L_x_49) ;  /* 0x00000000004c8947 */ /* 0x001ff00003800000 */
[----:B------:R-:W0:Y:S01]  /*0310*/  LDC.64 R4, c[0x0][0x388] ;  /* 0x0000e200ff047b82 */ /* 0x000e220000000a00 */
[----:B------:R-:W-:-:S04]  /*0320*/  IMAD.IADD R7, R8, 0x1, R19 ;  /* 0x0000000108077824 */ /* 0x000fc800078e0213 */
        /* <DEDUP_REMOVED lines=11> */
[----:B------:R-:W-:Y:S01]  /*03e0*/  VIADD R16, R6, 0x2 ;  /* 0x0000000206107836 */ /* 0x000fe20000000000 */
[----:B------:R-:W-:Y:S01]  /*03f0*/  IADD3 R17, PT, PT, R8, 0x2, RZ ;  /* 0x0000000208117810 */ /* 0x000fe20007ffe0ff */
[----:B------:R-:W-:Y:S02]  /*0400*/  @P0 VIADD R16, R6, 0x3 ;  /* 0x0000000306100836 */ /* 0x000fe40000000000 */
[----:B------:R-:W-:Y:S01]  /*0410*/  @P0 VIADD R17, R8, 0x3 ;  /* 0x0000000308110836 */ /* 0x000fe20000000000 */
[----:B--2---:R1:W-:Y:S04]  /*0420*/  STL [R18+0x4], R7 ;  /* 0x0000040712007387 */ /* 0x0043e80000100800 */
[----:B---3--:R1:W-:Y:S02]  /*0430*/  @P0 STL [R18+0x8], R15 ;  /* 0x0000080f12000387 */ /* 0x0083e40000100800 */
.L_x_49:
        /* <DEDUP_REMOVED lines=9> */
[----:B0-----:R-:W-:-:S11]  /*04d0*/  IADD3 R18, PT, PT, R10, -0xc, RZ ;  /* 0xfffffff40a127810 */ /* 0x001fd60007ffe0ff */
.L_x_54:
        /* <DEDUP_REMOVED lines=8> */
[----:B------:R-:W5:Y:S01]  /*0560*/  LDG.E R19, desc[UR8][R6.64] ;  /* 0x0000000806137981 */ /* 0x000f62000c1e1900 */
[----:B------:R-:W-:-:S02]  /*0570*/  LEA R25, R16, R1, 0x2 ;  /* 0x0000000110197211 */ /* 0x000fc400078e10ff */
[----:B------:R-:W-:Y:S01]  /*0580*/  IADD3 R26, PT, PT, R16, 0x4, RZ ;  /* 0x00000004101a7810 */ /* 0x000fe20007ffe0ff */
[----:B------:R-:W5:Y:S04]  /*0590*/  LDG.E R22, desc[UR8][R6.64+-0x4] ;  /* 0xfffffc0806167981 */ /* 0x000f68000c1e1900 */
[----:B------:R0:W5:Y:S02]  /*05a0*/  LDG.E R23, desc[UR8][R6.64+0x4] ;  /* 0x0000040806177981 */ /* 0x000164000c1e1900 */
[----:B0-----:R-:W-:-:S05]  /*05b0*/  IADD3 R7, PT, PT, R15, 0xc, RZ ;  /* 0x0000000c0f077810 */ /* 0x001fca0007ffe0ff */
[----:B------:R-:W-:Y:S01]  /*05c0*/  IMAD.WIDE R6, R7, 0x4, R2 ;  /* 0x0000000407067825 */ /* 0x000fe200078e0202 */
[----:B--2---:R0:W-:Y:S04]  /*05d0*/  STL [R25], R27 ;  /* 0x0000001b19007387 */ /* 0x0041e80000100800 */
[----:B---3--:R1:W-:Y:S01]  /*05e0*/  STL [R25+0xc], R28 ;  /* 0x00000c1c19007387 */ /* 0x0083e20000100800 */
[----:B0-----:R-:W-:-:S04]  /*05f0*/  VIADD R27, R15, 0x8 ;  /* 0x000000080f1b7836 */ /* 0x001fc80000000000 */
[----:B------:R-:W-:-:S04]  /*0600*/  IMAD.WIDE R4, R27, 0x4, R2 ;  /* 0x000000041b047825 */ /* 0x000fc800078e0202 */
[----:B-1----:R-:W-:Y:S01]  /*0610*/  IMAD R28, R26, 0x4, R1 ;  /* 0x000000041a1c7824 */ /* 0x002fe200078e0201 */
[----:B----4-:R-:W-:Y:S04]  /*0620*/  STL [R25+0x4], R29 ;  /* 0x0000041d19007387 */ /* 0x010fe80000100800 */
[----:B-----5:R0:W-:Y:S04]  /*0630*/  STL [R25+0x8], R24 ;  /* 0x0000081819007387 */ /* 0x0201e80000100800 */
[----:B------:R-:W2:Y:S04]  /*0640*/  LDG.E R26, desc[UR8][R4.64+-0x8] ;  /* 0xfffff808041a7981 */ /* 0x000ea8000c1e1900 */
[----:B------:R-:W3:Y:S04]  /*0650*/  LDG.E R27, desc[UR8][R4.64+0x4] ;  /* 0x00000408041b7981 */ /* 0x000ee8000c1e1900 */
[----:B0-----:R-:W4:Y:S04]  /*0660*/  LDG.E R25, desc[UR8][R4.64+-0x4] ;  /* 0xfffffc0804197981 */ /* 0x001f28000c1e1900 */
[----:B------:R0:W5:Y:S04]  /*0670*/  LDG.E R24, desc[UR8][R4.64] ;  /* 0x0000000804187981 */ /* 0x000168000c1e1900 */
[----:B------:R1:W-:Y:S04]  /*0680*/  STL [R28], R21 ;  /* 0x000000151c007387 */ /* 0x0003e80000100800 */
[----:B------:R0:W-:Y:S04]  /*0690*/  STL [R28+0x8], R19 ;  /* 0x000008131c007387 */ /* 0x0001e80000100800 */
[----:B------:R-:W5:Y:S04]  /*06a0*/  LDG.E R29, desc[UR8][R6.64] ;  /* 0x00000008061d7981 */ /* 0x000f68000c1e1900 */
[----:B-1----:R-:W5:Y:S04]  /*06b0*/  LDG.E R21, desc[UR8][R6.64+-0x8] ;  /* 0xfffff80806157981 */ /* 0x002f68000c1e1900 */
[----:B0-----:R-:W5:Y:S04]  /*06c0*/  LDG.E R19, desc[UR8][R6.64+-0x4] ;  /* 0xfffffc0806137981 */ /* 0x001f68000c1e1900 */
[----:B------:R-:W5:Y:S01]  /*06d0*/  LDG.E R5, desc[UR8][R6.64+0x4] ;  /* 0x0000040806057981 */ /* 0x000f62000c1e1900 */
[----:B------:R-:W-:-:S03]  /*06e0*/  VIADD R4, R16, 0x8 ;  /* 0x0000000810047836 */ /* 0x000fc60000000000 */
[----:B------:R0:W-:Y:S02]  /*06f0*/  STL [R28+0x4], R22 ;  /* 0x000004161c007387 */ /* 0x0001e40000100800 */
[-C--:B------:R-:W-:Y:S01]  /*0700*/  LEA R4, R4, R1.reuse, 0x2 ;  /* 0x0000000104047211 */ /* 0x080fe200078e10ff */
[----:B0-----:R-:W-:Y:S01]  /*0710*/  VIADD R22, R16, 0xc ;  /* 0x0000000c10167836 */ /* 0x001fe20000000000 */
[----:B------:R1:W-:Y:S04]  /*0720*/  STL [R28+0xc], R23 ;  /* 0x00000c171c007387 */ /* 0x0003e80000100800 */
[----:B------:R-:W-:Y:S01]  /*0730*/  LEA R22, R22, R1, 0x2 ;  /* 0x0000000116167211 */ /* 0x000fe200078e10ff */
[----:B------:R-:W-:-:S05]  /*0740*/  VIADD R17, R17, 0x10 ;  /* 0x0000001011117836 */ /* 0x000fca0000000000 */
[----:B------:R-:W-:Y:S01]  /*0750*/  ISETP.GE.AND P3, PT, R17, R18, PT ;  /* 0x000000121100720c */ /* 0x000fe20003f66270 */
[----:B------:R-:W-:Y:S01]  /*0760*/  VIADD R15, R15, 0x10 ;  /* 0x000000100f0f7836 */ /* 0x000fe20000000000 */
[----:B------:R-:W-:Y:S01]  /*0770*/  IADD3 R16, PT, PT, R16, 0x10, RZ ;  /* 0x0000001010107810 */ /* 0x000fe20007ffe0ff */
[----:B--2---:R1:W-:Y:S04]  /*0780*/  STL [R4], R26 ;  /* 0x0000001a04007387 */ /* 0x0043e80000100800 */
[----:B---3--:R1:W-:Y:S04]  /*0790*/  STL [R4+0xc], R27 ;  /* 0x00000c1b04007387 */ /* 0x0083e80000100800 */
[----:B----4-:R1:W-:Y:S04]  /*07a0*/  STL [R4+0x4], R25 ;  /* 0x0000041904007387 */ /* 0x0103e80000100800 */
[----:B-----5:R1:W-:Y:S04]  /*07b0*/  STL [R4+0x8], R24 ;  /* 0x0000081804007387 */ /* 0x0203e80000100800 */
[----:B------:R1:W-:Y:S04]  /*07c0*/  STL [R22+0x8], R29 ;  /* 0x0000081d16007387 */ /* 0x0003e80000100800 */
[----:B------:R1:W-:Y:S04]  /*07d0*/  STL [R22], R21 ;  /* 0x0000001516007387 */ /* 0x0003e80000100800 */
[----:B------:R1:W-:Y:S04]  /*07e0*/  STL [R22+0x4], R19 ;  /* 0x0000041316007387 */ /* 0x0003e80000100800 */
[----:B------:R1:W-:Y:S01]  /*07f0*/  STL [R22+0xc], R5 ;  /* 0x00000c0516007387 */ /* 0x0003e20000100800 */
[----:B------:R-:W-:Y:S05]  /*0800*/  @!P3 BRA `(.L_x_54) ;  /* 0xfffffffc0034b947 */ /* 0x000fea000383ffff */
.L_x_53:
[----:B------:R-:W-:Y:S05]  /*0810*/  BSYNC.RECONVERGENT B2 ;  /* 0x0000000000027941 */ /* 0x000fea0003800200 */
.L_x_52:
[----:B-1----:R-:W-:Y:S01]  /*0820*/  IADD3 R4, PT, PT, R10, -R17, RZ ;  /* 0x800000110a047210 */ /* 0x002fe20007ffe0ff */
[----:B------:R-:W-:Y:S03]  /*0830*/  BSSY.RECONVERGENT B2, `(.L_x_55) ;  /* 0x000001d000027945 */ /* 0x000fe60003800200 */
[----:B------:R-:W-:-:S13]  /*0840*/  ISETP.GT.AND P3, PT, R4, 0x4, PT ;  /* 0x000000040400780c */ /* 0x000fda0003f64270 */
[----:B------:R-:W-:Y:S05]  /*0850*/  @!P3 BRA `(.L_x_56) ;  /* 0x000000000068b947 */ /* 0x000fea0003800000 */
[C---:B0-----:R-:W-:Y:S02]  /*0860*/  VIADD R7, R15.reuse, 0x4 ;  /* 0x000000040f077836 */ /* 0x041fe40000000000 */
        /* <DEDUP_REMOVED lines=17> */
[----:B--2---:R1:W-:Y:S04]  /*0980*/  STL [R22], R18 ;  /* 0x0000001216007387 */ /* 0x0043e80000100800 */
[----:B---3--:R1:W-:Y:S04]  /*0990*/  STL [R22+0x4], R19 ;  /* 0x0000041316007387 */ /* 0x0083e80000100800 */
[----:B----4-:R1:W-:Y:S04]  /*09a0*/  STL [R22+0x8], R21 ;  /* 0x0000081516007387 */ /* 0x0103e80000100800 */
[----:B-----5:R1:W-:Y:S04]  /*09b0*/  STL [R22+0xc], R23 ;  /* 0x00000c1716007387 */ /* 0x0203e80000100800 */
[----:B------:R1:W-:Y:S04]  /*09c0*/  STL [R24], R25 ;  /* 0x0000001918007387 */ /* 0x0003e80000100800 */
[----:B------:R1:W-:Y:S04]  /*09d0*/  STL [R24+0x4], R27 ;  /* 0x0000041b18007387 */ /* 0x0003e80000100800 */
[----:B------:R1:W-:Y:S04]  /*09e0*/  STL [R24+0x8], R29 ;  /* 0x0000081d18007387 */ /* 0x0003e80000100800 */
[----:B------:R1:W-:Y:S02]  /*09f0*/  STL [R24+0xc], R26 ;  /* 0x00000c1a18007387 */ /* 0x0003e40000100800 */
.L_x_56:
[----:B------:R-:W-:Y:S05]  /*0a00*/  BSYNC.RECONVERGENT B2 ;  /* 0x0000000000027941 */ /* 0x000fea0003800200 */
.L_x_55:
[----:B------:R-:W-:-:S13]  /*0a10*/  ISETP.LT.OR P0, PT, R17, R10, P0 ;  /* 0x0000000a1100720c */ /* 0x000fda0000701670 */
[----:B------:R-:W-:Y:S05]  /*0a20*/  @!P0 BRA `(.L_x_51) ;  /* 0x00000000002c8947 */ /* 0x000fea0003800000 */
[----:B------:R-:W-:-:S05]  /*0a30*/  IMAD.WIDE R4, R15, 0x4, R2 ;  /* 0x000000040f047825 */ /* 0x000fca00078e0202 */
[----:B------:R-:W2:Y:S04]  /*0a40*/  LDG.E R6, desc[UR8][R4.64+-0x8] ;  /* 0xfffff80804067981 */ /* 0x000ea8000c1e1900 */
[----:B0-----:R-:W3:Y:S04]  /*0a50*/  LDG.E R7, desc[UR8][R4.64+-0x4] ;  /* 0xfffffc0804077981 */ /* 0x001ee8000c1e1900 */
[----:B------:R-:W4:Y:S04]  /*0a60*/  LDG.E R15, desc[UR8][R4.64] ;  /* 0x00000008040f7981 */ /* 0x000f28000c1e1900 */
[----:B------:R-:W5:Y:S01]  /*0a70*/  LDG.E R17, desc[UR8][R4.64+0x4] ;  /* 0x0000040804117981 */ /* 0x000f62000c1e1900 */
[C---:B-1----:R-:W-:Y:S01]  /*0a80*/  LEA R18, R16.reuse, R1, 0x2 ;  /* 0x0000000110127211 */ /* 0x042fe200078e10ff */
[----:B------:R-:W-:-:S04]  /*0a90*/  VIADD R16, R16, 0x4 ;  /* 0x0000000410107836 */ /* 0x000fc80000000000 */
[----:B--2---:R2:W-:Y:S04]  /*0aa0*/  STL [R18], R6 ;  /* 0x0000000612007387 */ /* 0x0045e80000100800 */
[----:B---3--:R2:W-:Y:S04]  /*0ab0*/  STL [R18+0x4], R7 ;  /* 0x0000040712007387 */ /* 0x0085e80000100800 */
[----:B----4-:R2:W-:Y:S04]  /*0ac0*/  STL [R18+0x8], R15 ;  /* 0x0000080f12007387 */ /* 0x0105e80000100800 */
[----:B-----5:R2:W-:Y:S02]  /*0ad0*/  STL [R18+0xc], R17 ;  /* 0x00000c1112007387 */ /* 0x0205e40000100800 */
.L_x_51:
[----:B------:R-:W-:Y:S05]  /*0ae0*/  BSYNC.RECONVERGENT B0 ;  /* 0x0000000000007941 */ /* 0x000fea0003800200 */
.L_x_50:
[----:B--2---:R-:W-:Y:S01]  /*0af0*/  MOV R6, R16 ;  /* 0x0000001000067202 */ /* 0x004fe20000000f00 */
[----:B------:R-:W-:Y:S06]  /*0b00*/  @!P1 BRA `(.L_x_57) ;  /* 0xfffffff400e49947 */ /* 0x000fec000383ffff */
[----:B------:R-:W-:Y:S05]  /*0b10*/  BSYNC.RECONVERGENT B1 ;  /* 0x0000000000017941 */ /* 0x000fea0003800200 */
.L_x_48:
[----:B------:R-:W2:Y:S02]  /*0b20*/  LDC R2, c[0x0][0x39c] ;  /* 0x0000e700ff027b82 */ /* 0x000ea40000000800 */
[----:B--2---:R-:W-:-:S05]  /*0b30*/  IMAD R2, R2, R2, RZ ;  /* 0x0000000202027224 */ /* 0x004fca00078e02ff */
[----:B------:R-:W-:-:S13]  /*0b40*/  ISETP.GE.U32.AND P0, PT, R2, 0x2, PT ;  /* 0x000000020200780c */ /* 0x000fda0003f06070 */
[----:B------:R-:W-:Y:S05]  /*0b50*/  @!P0 BRA `(.L_x_58) ;  /* 0x0000000000548947 */ /* 0x000fea0003800000 */
[----:B------:R-:W-:-:S07]  /*0b60*/  IMAD.MOV.U32 R3, RZ, RZ, 0x1 ;  /* 0x00000001ff037424 */ /* 0x000fce00078e00ff */
.L_x_62:
[----:B------:R-:W-:-:S05]  /*0b70*/  LEA R4, R3, R1, 0x2 ;  /* 0x0000000103047211 */ /* 0x000fca00078e10ff */
[----:B--2---:R2:W5:Y:S01]  /*0b80*/  LDL R6, [R4] ;  /* 0x0000000004067983 */ /* 0x0045620000100800 */
[----:B------:R-:W-:Y:S01]  /*0b90*/  IMAD.MOV.U32 R5, RZ, RZ, R3 ;  /* 0x000000ffff057224 */ /* 0x000fe200078e0003 */
[----:B------:R-:W-:Y:S01]  /*0ba0*/  IADD3 R3, PT, PT, R3, 0x1, RZ ;  /* 0x0000000103037810 */ /* 0x000fe20007ffe0ff */
[----:B------:R-:W-:Y:S03]  /*0bb0*/  BSSY.RECONVERGENT B0, `(.L_x_59) ;  /* 0x000000c000007945 */ /* 0x000fe60003800200 */
[----:B------:R-:W-:-:S13]  /*0bc0*/  ISETP.NE.AND P1, PT, R3, R2, PT ;  /* 0x000000020300720c */ /* 0x000fda0003f25270 */
.L_x_61:
[----:B------:R-:W-:-:S05]  /*0bd0*/  VIADD R10, R5, 0xffffffff ;  /* 0xffffffff050a7836 */ /* 0x000fca0000000000 */
[----:B--2---:R-:W-:-:S05]  /*0be0*/  LEA R4, R10, R1, 0x2 ;  /* 0x000000010a047211 */ /* 0x004fca00078e10ff */
[----:B01----:R-:W2:Y:S02]  /*0bf0*/  LDL R7, [R4] ;  /* 0x0000000004077983 */ /* 0x003ea40000100800 */
[----:B--2--5:R-:W-:-:S13]  /*0c00*/  FSETP.GT.AND P0, PT, R7, R6, PT ;  /* 0x000000060700720b */ /* 0x024fda0003f04000 */
[----:B------:R-:W-:Y:S05]  /*0c10*/  @!P0 BRA `(.L_x_60) ;  /* 0x0000000000148947 */ /* 0x000fea0003800000 */
[----:B------:R3:W-:Y:S01]  /*0c20*/  STL [R4+0x4], R7 ;  /* 0x0000040704007387 */ /* 0x0007e20000100800 */
[----:B------:R-:W-:Y:S01]  /*0c30*/  ISETP.GT.AND P0, PT, R5, 0x1, PT ;  /* 0x000000010500780c */ /* 0x000fe20003f04270 */
[----:B------:R-:W-:-:S12]  /*0c40*/  IMAD.MOV.U32 R5, RZ, RZ, R10 ;  /* 0x000000ffff057224 */ /* 0x000fd800078e000a */
[----:B---3--:R-:W-:Y:S05]  /*0c50*/  @P0 BRA `(.L_x_61) ;  /* 0xfffffffc00dc0947 */ /* 0x008fea000383ffff */
[----:B------:R-:W-:-:S07]  /*0c60*/  HFMA2 R5, -RZ, RZ, 0, 0 ;  /* 0x00000000ff057431 */ /* 0x000fce00000001ff */
.L_x_60:
[----:B------:R-:W-:Y:S05]  /*0c70*/  BSYNC.RECONVERGENT B0 ;  /* 0x0000000000007941 */ /* 0x000fea0003800200 */
.L_x_59:
[----:B------:R-:W-:-:S05]  /*0c80*/  IMAD R5, R5, 0x4, R1 ;  /* 0x0000000405057824 */ /* 0x000fca00078e0201 */
[----:B------:R2:W-:Y:S01]  /*0c90*/  STL [R5], R6 ;  /* 0x0000000605007387 */ /* 0x0005e20000100800 */
[----:B------:R-:W-:Y:S05]  /*0ca0*/  @P1 BRA `(.L_x_62) ;  /* 0xfffffffc00b01947 */ /* 0x000fea000383ffff */
.L_x_58:
[----:B------:R-:W-:Y:S01]  /*0cb0*/  SHF.R.U32.HI R2, RZ, 0x1, R2 ;  /* 0x00000001ff027819 */ /* 0x000fe20000011602 */
[----:B------:R-:W3:Y:S03]  /*0cc0*/  LDCU UR4, c[0x0][0x398] ;  /* 0x00007300ff0477ac */ /* 0x000ee60008000800 */
[----:B------:R-:W-:Y:S01]  /*0cd0*/  LEA R4, R2, R1, 0x2 ;  /* 0x0000000102047211 */ /* 0x000fe200078e10ff */
[----:B------:R-:W4:Y:S01]  /*0ce0*/  LDCU UR5, c[0x0][0x394] ;  /* 0x00007280ff0577ac */ /* 0x000f220008000800 */
[----:B------:R-:W5:Y:S03]  /*0cf0*/  LDC.64 R2, c[0x0][0x380] ;  /* 0x0000e000ff027b82 */ /* 0x000f660000000a00 */
[----:B--2---:R-:W2:Y:S01]  /*0d00*/  LDL R5, [R4] ;  /* 0x0000000004057983 */ /* 0x004ea20000100800 */
[----:B---3--:R-:W-:-:S04]  /*0d10*/  IMAD R9, R9, UR4, R0 ;  /* 0x0000000409097c24 */ /* 0x008fc8000f8e0200 */
[----:B----4-:R-:W-:-:S04]  /*0d20*/  IMAD R9, R9, UR5, R8 ;  /* 0x0000000509097c24 */ /* 0x010fc8000f8e0208 */
[----:B-----5:R-:W-:-:S05]  /*0d30*/  IMAD.WIDE.U32 R2, R9, 0x4, R2 ;  /* 0x0000000409027825 */ /* 0x020fca00078e0002 */
[----:B--2---:R-:W-:Y:S01]  /*0d40*/  STG.E desc[UR8][R2.64], R5 ;  /* 0x0000000502007986 */ /* 0x004fe2000c101908 */
[----:B------:R-:W-:Y:S05]  /*0d50*/  EXIT ;  /* 0x000000000000794d */ /* 0x000fea0003800000 */
.L_x_63:
        /* <DEDUP_REMOVED lines=10> */
.L_x_67:


//--------------------- .nv.shared.reserved.0     --------------------------
	.section	.nv.shared.reserved.0,"aw",@nobits
	.weak		__nv_reservedSMEM_offset_0_alias
	.size		__nv_reservedSMEM_offset_0_alias, 0, 64
	.other		__nv_reservedSMEM_offset_0_alias,@"STO_CUDA_RESERVED_SHARED STV_DEFAULT"
__nv_reservedSMEM_offset_0_alias:
	.zero		0
	.zero		64


//--------------------- .nv.constant0.two_dim_remove_dark_outliers --------------------------
	.section	.nv.constant0.two_dim_remove_dark_outliers,"a",@progbits
	.sectionflags	@""
	.align	4
.nv.constant0.two_dim_remove_dark_outliers:
	.zero		928


//--------------------- .nv.constant0.two_dim_remove_light_outliers --------------------------
	.section	.nv.constant0.two_dim_remove_light_outliers,"a",@progbits
	.sectionflags	@""
	.align	4
.nv.constant0.two_dim_remove_light_outliers:
	.zero		928


//--------------------- .nv.constant0.two_dim_median_filter --------------------------
	.section	.nv.constant0.two_dim_median_filter,"a",@progbits
	.sectionflags	@""
	.align	4
.nv.constant0.two_dim_median_filter:
	.zero		924


//--------------------- .nv.constant0.three_dim_median_filter --------------------------
	.section	.nv.constant0.three_dim_median_filter,"a",@progbits
	.sectionflags	@""
	.align	4
.nv.constant0.three_dim_median_filter:
	.zero		928


//--------------------- SYMBOLS --------------------------

	.type		.nv.reservedSmem.offset0,@object
	.size		.nv.reservedSmem.offset0,0x4
